	.target	sm_100a

	.elftype	@"ET_EXEC"


//--------------------- .note.nv.tkinfo           --------------------------
	.section	.note.nv.tkinfo,"",@"SHT_NOTE"
	.sectionflags	@"SHF_NOTE_NV_TKINFO"
	.tkinfo
        /*0018*/ 	.word	0x00000081
        /*0030*/ 	.string	""
        /*0030*/ 	.string	"ptxas-blackwell"
        /*0030*/ 	.string	"Cuda compilation tools, release 12.9, V12.9.86"
        /*0030*/ 	.string	"Build cuda_12.9.r12.9/compiler.36037853_0"
        /*0030*/ 	.string	"-v  -suppress-debug-info  -lineinfo  -arch sm_100a "



//--------------------- .note.nv.cuver            --------------------------
	.section	.note.nv.cuver,"",@"SHT_NOTE"
	.sectionflags	@"SHF_NOTE_NV_CUVER"
        /*0018*/ 	.short	0x0001
        /*001a*/ 	.short	0x0064
        /*001c*/ 	.short	0x0001
        /*001e*/ 	.short	0x0000
        /*0020*/ 	.short	0x0001
        /*0022*/ 	.short	0x0000


//--------------------- .nv.info                  --------------------------
	.section	.nv.info,"",@"SHT_CUDA_INFO"
	.align	4


	//----- nvinfo : EIATTR_REGCOUNT
	.align		4
        /*0000*/ 	.byte	0x04, 0x2f
        /*0002*/ 	.short	(.L_4 - .L_3)
	.align		4
.L_3:
        /*0004*/ 	.word	index@(gluon_tcgen05)
        /*0008*/ 	.word	0x00000047


	//----- nvinfo : EIATTR_FRAME_SIZE
	.align		4
.L_4:
        /*000c*/ 	.byte	0x04, 0x11
        /*000e*/ 	.short	(.L_6 - .L_5)
	.align		4
.L_5:
        /*0010*/ 	.word	index@($__internal_2_$__cuda_sm10x_tcgen05_guardrail_trap_unallocated_columns_being_dealloced)
        /*0014*/ 	.word	0x00000000


	//----- nvinfo : EIATTR_FRAME_SIZE
	.align		4
.L_6:
        /*0018*/ 	.byte	0x04, 0x11
        /*001a*/ 	.short	(.L_8 - .L_7)
	.align		4
.L_7:
        /*001c*/ 	.word	index@($__internal_1_$__cuda_sm10x_tcgen05_guardrail_trap_phase_invalid_during_alloc)
        /*0020*/ 	.word	0x00000000


	//----- nvinfo : EIATTR_FRAME_SIZE
	.align		4
.L_8:
        /*0024*/ 	.byte	0x04, 0x11
        /*0026*/ 	.short	(.L_10 - .L_9)
	.align		4
.L_9:
        /*0028*/ 	.word	index@($__internal_0_$__cuda_sm10x_tcgen05_guardrail_trap_col_being_dealloced_not_returned_by_alloc)
        /*002c*/ 	.word	0x00000000


	//----- nvinfo : EIATTR_FRAME_SIZE
	.align		4
.L_10:
        /*0030*/ 	.byte	0x04, 0x11
        /*0032*/ 	.short	(.L_12 - .L_11)
	.align		4
.L_11:
        /*0034*/ 	.word	index@(gluon_tcgen05)
        /*0038*/ 	.word	0x00000000


	//----- nvinfo : EIATTR_MIN_STACK_SIZE
	.align		4
.L_12:
        /*003c*/ 	.byte	0x04, 0x12
        /*003e*/ 	.short	(.L_14 - .L_13)
	.align		4
.L_13:
        /*0040*/ 	.word	index@(gluon_tcgen05)
        /*0044*/ 	.word	0x00000000
.L_14:


//--------------------- .nv.info.gluon_tcgen05    --------------------------
	.section	.nv.info.gluon_tcgen05,"",@"SHT_CUDA_INFO"
	.sectionflags	@""
	.align	4


	//----- nvinfo : EIATTR_CUDA_API_VERSION
	.align		4
        /*0000*/ 	.byte	0x04, 0x37
        /*0002*/ 	.short	(.L_16 - .L_15)
.L_15:
        /*0004*/ 	.word	0x00000081


	//----- nvinfo : EIATTR_KPARAM_INFO
	.align		4
.L_16:
        /*0008*/ 	.byte	0x04, 0x17
        /*000a*/ 	.short	(.L_18 - .L_17)
.L_17:
        /*000c*/ 	.word	0x00000000
        /*0010*/ 	.short	0x000a
        /*0012*/ 	.short	0x0048
        /*0014*/ 	.byte	0x00, 0xf4, 0x21, 0x00


	//----- nvinfo : EIATTR_KPARAM_INFO
	.align		4
.L_18:
        /*0018*/ 	.byte	0x04, 0x17
        /*001a*/ 	.short	(.L_20 - .L_19)
.L_19:
        /*001c*/ 	.word	0x00000000
        /*0020*/ 	.short	0x0009
        /*0022*/ 	.short	0x0040
        /*0024*/ 	.byte	0x00, 0xf4, 0x21, 0x00


	//----- nvinfo : EIATTR_KPARAM_INFO
	.align		4
.L_20:
        /*0028*/ 	.byte	0x04, 0x17
        /*002a*/ 	.short	(.L_22 - .L_21)
.L_21:
        /*002c*/ 	.word	0x00000000
        /*0030*/ 	.short	0x0008
        /*0032*/ 	.short	0x0038
        /*0034*/ 	.byte	0x00, 0xf0, 0x21, 0x00


	//----- nvinfo : EIATTR_KPARAM_INFO
	.align		4
.L_22:
        /*0038*/ 	.byte	0x04, 0x17
        /*003a*/ 	.short	(.L_24 - .L_23)
.L_23:
        /*003c*/ 	.word	0x00000000
        /*0040*/ 	.short	0x0007
        /*0042*/ 	.short	0x0030
        /*0044*/ 	.byte	0x00, 0xf0, 0x21, 0x00


	//----- nvinfo : EIATTR_KPARAM_INFO
	.align		4
.L_24:
        /*0048*/ 	.byte	0x04, 0x17
        /*004a*/ 	.short	(.L_26 - .L_25)
.L_25:
        /*004c*/ 	.word	0x00000000
        /*0050*/ 	.short	0x0006
        /*0052*/ 	.short	0x0028
        /*0054*/ 	.byte	0x00, 0xf0, 0x21, 0x00


	//----- nvinfo : EIATTR_KPARAM_INFO
	.align		4
.L_26:
        /*0058*/ 	.byte	0x04, 0x17
        /*005a*/ 	.short	(.L_28 - .L_27)
.L_27:
        /*005c*/ 	.word	0x00000000
        /*0060*/ 	.short	0x0005
        /*0062*/ 	.short	0x0020
        /*0064*/ 	.byte	0x00, 0xf0, 0x11, 0x00


	//----- nvinfo : EIATTR_KPARAM_INFO
	.align		4
.L_28:
        /*0068*/ 	.byte	0x04, 0x17
        /*006a*/ 	.short	(.L_30 - .L_29)
.L_29:
        /*006c*/ 	.word	0x00000000
        /*0070*/ 	.short	0x0004
        /*0072*/ 	.short	0x001c
        /*0074*/ 	.byte	0x00, 0xf0, 0x11, 0x00


	//----- nvinfo : EIATTR_KPARAM_INFO
	.align		4
.L_30:
        /*0078*/ 	.byte	0x04, 0x17
        /*007a*/ 	.short	(.L_32 - .L_31)
.L_31:
        /*007c*/ 	.word	0x00000000
        /*0080*/ 	.short	0x0003
        /*0082*/ 	.short	0x0018
        /*0084*/ 	.byte	0x00, 0xf0, 0x11, 0x00


	//----- nvinfo : EIATTR_KPARAM_INFO
	.align		4
.L_32:
        /*0088*/ 	.byte	0x04, 0x17
        /*008a*/ 	.short	(.L_34 - .L_33)
.L_33:
        /*008c*/ 	.word	0x00000000
        /*0090*/ 	.short	0x0002
        /*0092*/ 	.short	0x0010
        /*0094*/ 	.byte	0x00, 0xf4, 0x21, 0x00


	//----- nvinfo : EIATTR_KPARAM_INFO
	.align		4
.L_34:
        /*0098*/ 	.byte	0x04, 0x17
        /*009a*/ 	.short	(.L_36 - .L_35)
.L_35:
        /*009c*/ 	.word	0x00000000
        /*00a0*/ 	.short	0x0001
        /*00a2*/ 	.short	0x0008
        /*00a4*/ 	.byte	0x00, 0xf4, 0x21, 0x00


	//----- nvinfo : EIATTR_KPARAM_INFO
	.align		4
.L_36:
        /*00a8*/ 	.byte	0x04, 0x17
        /*00aa*/ 	.short	(.L_38 - .L_37)
.L_37:
        /*00ac*/ 	.word	0x00000000
        /*00b0*/ 	.short	0x0000
        /*00b2*/ 	.short	0x0000
        /*00b4*/ 	.byte	0x00, 0xf4, 0x21, 0x00


	//----- nvinfo : EIATTR_AT_ENTRY_FRAGMENTS
	.align		4
.L_38:
        /*00b8*/ 	.byte	0x04, 0x4f
        /*00ba*/ 	.short	(.L_40 - .L_39)


	//   ....[0]....
.L_39:
        /*00bc*/ 	.word	0x00000004


	//----- nvinfo : EIATTR_RESERVED_SMEM_USED
	.align		4
.L_40:
        /*00c0*/ 	.byte	0x01, 0x41
	.zero		2


	//----- nvinfo : EIATTR_SPARSE_MMA_MASK
	.align		4
        /*00c4*/ 	.byte	0x03, 0x50
        /*00c6*/ 	.short	0x0000


	//----- nvinfo : EIATTR_TCGEN05_1CTA_USED
	.align		4
        /*00c8*/ 	.byte	0x01, 0x51
	.zero		2


	//----- nvinfo : EIATTR_MAXREG_COUNT
	.align		4
        /*00cc*/ 	.byte	0x03, 0x1b
        /*00ce*/ 	.short	0x00ff


	//----- nvinfo : EIATTR_NUM_BARRIERS
	.align		4
        /*00d0*/ 	.byte	0x02, 0x4c
        /*00d2*/ 	.byte	0x01
	.zero		1


	//----- nvinfo : EIATTR_INT_WARP_WIDE_INSTR_OFFSETS
	.align		4
        /*00d4*/ 	.byte	0x04, 0x31
        /*00d6*/ 	.short	(.L_42 - .L_41)


	//   ....[0]....
.L_41:
        /*00d8*/ 	.word	0x00001760


	//   ....[1]....
        /*00dc*/ 	.word	0x00001780


	//   ....[2]....
        /*00e0*/ 	.word	0x00001800


	//   ....[3]....
        /*00e4*/ 	.word	0x00001910


	//   ....[4]....
        /*00e8*/ 	.word	0x00001920


	//   ....[5]....
        /*00ec*/ 	.word	0x000019b0


	//   ....[6]....
        /*00f0*/ 	.word	0x000019c0


	//   ....[7]....
        /*00f4*/ 	.word	0x00001d80


	//   ....[8]....
        /*00f8*/ 	.word	0x00001d90


	//   ....[9]....
        /*00fc*/ 	.word	0x00001ef0


	//   ....[10]....
        /*0100*/ 	.word	0x00001f30


	//   ....[11]....
        /*0104*/ 	.word	0x00001f60


	//   ....[12]....
        /*0108*/ 	.word	0x00001f80


	//   ....[13]....
        /*010c*/ 	.word	0x000021e0


	//   ....[14]....
        /*0110*/ 	.word	0x000021f0


	//   ....[15]....
        /*0114*/ 	.word	0x00002460


	//   ....[16]....
        /*0118*/ 	.word	0x00002470


	//   ....[17]....
        /*011c*/ 	.word	0x00002960


	//   ....[18]....
        /*0120*/ 	.word	0x000029b0


	//----- nvinfo : EIATTR_COOP_GROUP_MASK_REGIDS
	.align		4
.L_42:
        /*0124*/ 	.byte	0x04, 0x29
        /*0126*/ 	.short	(.L_44 - .L_43)


	//   ....[0]....
.L_43:
        /*0128*/ 	.word	0xffffffff


	//   ....[1]....
        /*012c*/ 	.word	0xffffffff


	//   ....[2]....
        /*0130*/ 	.word	0xffffffff


	//   ....[3]....
        /*0134*/ 	.word	0xffffffff


	//   ....[4]....
        /*0138*/ 	.word	0xffffffff


	//   ....[5]....
        /*013c*/ 	.word	0xffffffff


	//   ....[6]....
        /*0140*/ 	.word	0xffffffff


	//   ....[7]....
        /*0144*/ 	.word	0xffffffff


	//   ....[8]....
        /*0148*/ 	.word	0xffffffff


	//   ....[9]....
        /*014c*/ 	.word	0xffffffff


	//----- nvinfo : EIATTR_COOP_GROUP_INSTR_OFFSETS
	.align		4
.L_44:
        /*0150*/ 	.byte	0x04, 0x28
        /*0152*/ 	.short	(.L_46 - .L_45)


	//   ....[0]....
.L_45:
        /*0154*/ 	.word	0x00000050


	//   ....[1]....
        /*0158*/ 	.word	0x00000310


	//   ....[2]....
        /*015c*/ 	.word	0x00000500


	//   ....[3]....
        /*0160*/ 	.word	0x000009a0


	//   ....[4]....
        /*0164*/ 	.word	0x00000ae0


	//   ....[5]....
        /*0168*/ 	.word	0x00000fe0


	//   ....[6]....
        /*016c*/ 	.word	0x00001120


	//   ....[7]....
        /*0170*/ 	.word	0x00001610


	//   ....[8]....
        /*0174*/ 	.word	0x000027f0


	//   ....[9]....
        /*0178*/ 	.word	0x00002a60


	//----- nvinfo : EIATTR_VRC_CTA_INIT_COUNT
	.align		4
.L_46:
        /*017c*/ 	.byte	0x02, 0x4a
        /*017e*/ 	.byte	0x80
	.zero		1


	//----- nvinfo : EIATTR_MBARRIER_INSTR_OFFSETS
	.align		4
        /*0180*/ 	.byte	0x04, 0x39
        /*0182*/ 	.short	(.L_48 - .L_47)


	//   ....[0]....
.L_47:
        /*0184*/ 	.word	0x00001820
        /*0188*/ 	.word	0x000000ff
        /*018c*/ 	.word	0x0000c000
        /*0190*/ 	.short	0x0100
        /*0192*/ 	.byte	0x0e
	.zero		1


	//   ....[1]....
        /*0194*/ 	.word	0x00001830
        /*0198*/ 	.word	0x000000ff
        /*019c*/ 	.word	0x0000c010
        /*01a0*/ 	.short	0x0100
        /*01a2*/ 	.byte	0x0e
	.zero		1


	//   ....[2]....
        /*01a4*/ 	.word	0x00001b80
        /*01a8*/ 	.word	0x000000ff
        /*01ac*/ 	.word	0x0000c000
        /*01b0*/ 	.short	0x010a
        /*01b2*/ 	.byte	0x0e
	.zero		1


	//   ....[3]....
        /*01b4*/ 	.word	0x00001de0
        /*01b8*/ 	.word	0x000000ff
        /*01bc*/ 	.word	0x0000c010
        /*01c0*/ 	.short	0x010a
        /*01c2*/ 	.byte	0x0e
	.zero		1


	//   ....[4]....
        /*01c4*/ 	.word	0x00002000
        /*01c8*/ 	.word	0x000000ff
        /*01cc*/ 	.word	0x0000c000
        /*01d0*/ 	.short	0x010a
        /*01d2*/ 	.byte	0x0e
	.zero		1


	//   ....[5]....
        /*01d4*/ 	.word	0x00002230
        /*01d8*/ 	.word	0x000000ff
        /*01dc*/ 	.word	0x0000c010
        /*01e0*/ 	.short	0x010a
        /*01e2*/ 	.byte	0x0e
	.zero		1


	//   ....[6]....
        /*01e4*/ 	.word	0x000022c0
        /*01e8*/ 	.word	0x000000ff
        /*01ec*/ 	.word	0x0000c000
        /*01f0*/ 	.short	0x0108
        /*01f2*/ 	.byte	0x0e
	.zero		1


	//   ....[7]....
        /*01f4*/ 	.word	0x000022d0
        /*01f8*/ 	.word	0x000000ff
        /*01fc*/ 	.word	0x0000c010
        /*0200*/ 	.short	0x0108
        /*0202*/ 	.byte	0x0e
	.zero		1


	//   ....[8]....
        /*0204*/ 	.word	0x00002a80
        /*0208*/ 	.word	0x000000ff
        /*020c*/ 	.word	0x0000c000
        /*0210*/ 	.short	0x010a
        /*0212*/ 	.byte	0x0e
	.zero		1


	//   ....[9]....
        /*0214*/ 	.word	0x00002ab0
        /*0218*/ 	.word	0x000000ff
        /*021c*/ 	.word	0x0000c010
        /*0220*/ 	.short	0x010a
        /*0222*/ 	.byte	0x0e
	.zero		1


	//   ....[10]....
        /*0224*/ 	.word	0x00002ae0
        /*0228*/ 	.word	0x000000ff
        /*022c*/ 	.word	0x0000c000
        /*0230*/ 	.short	0x010a
        /*0232*/ 	.byte	0x0e
	.zero		1


	//   ....[11]....
        /*0234*/ 	.word	0x00002b10
        /*0238*/ 	.word	0x000000ff
        /*023c*/ 	.word	0x0000c010
        /*0240*/ 	.short	0x010a
        /*0242*/ 	.byte	0x0e
	.zero		1


	//----- nvinfo : EIATTR_NUM_MBARRIERS
	.align		4
.L_48:
        /*0244*/ 	.byte	0x03, 0x38
        /*0246*/ 	.short	0x0002


	//----- nvinfo : EIATTR_EXIT_INSTR_OFFSETS
	.align		4
        /*0248*/ 	.byte	0x04, 0x1c
        /*024a*/ 	.short	(.L_50 - .L_49)


	//   ....[0]....
.L_49:
        /*024c*/ 	.word	0x00002a70


	//----- nvinfo : EIATTR_REQNTID
	.align		4
.L_50:
        /*0250*/ 	.byte	0x04, 0x10
        /*0252*/ 	.short	(.L_52 - .L_51)
.L_51:
        /*0254*/ 	.word	0x00000080
        /*0258*/ 	.word	0x00000001
        /*025c*/ 	.word	0x00000001


	//----- nvinfo : EIATTR_CRS_STACK_SIZE
	.align		4
.L_52:
        /*0260*/ 	.byte	0x04, 0x1e
        /*0262*/ 	.short	(.L_54 - .L_53)
.L_53:
        /*0264*/ 	.word	0x00000000


	//----- nvinfo : EIATTR_CBANK_PARAM_SIZE
	.align		4
.L_54:
        /*0268*/ 	.byte	0x03, 0x19
        /*026a*/ 	.short	0x0050


	//----- nvinfo : EIATTR_PARAM_CBANK
	.align		4
        /*026c*/ 	.byte	0x04, 0x0a
        /*026e*/ 	.short	(.L_56 - .L_55)
	.align		4
.L_55:
        /*0270*/ 	.word	index@(.nv.constant0.gluon_tcgen05)
        /*0274*/ 	.short	0x0380
        /*0276*/ 	.short	0x0050


	//----- nvinfo : EIATTR_SW_WAR
	.align		4
.L_56:
        /*0278*/ 	.byte	0x04, 0x36
        /*027a*/ 	.short	(.L_58 - .L_57)
.L_57:
        /*027c*/ 	.word	0x00000008
.L_58:


//--------------------- .nv.compat                --------------------------
	.section	.nv.compat,"",@"SHT_CUDA_COMPAT_INFO"
	.align	4
        /*0000*/ 	.byte	0x02, 0x02, 0x02, 0x00, 0x02, 0x05, 0x05, 0x00, 0x02, 0x03, 0x03, 0x00, 0x02, 0x06, 0x01, 0x00


//--------------------- .nv.callgraph             --------------------------
	.section	.nv.callgraph,"",@"SHT_CUDA_CALLGRAPH"
	.align	4
	.sectionentsize	8
	.align		4
        /*0000*/ 	.word	0x00000000
	.align		4
        /*0004*/ 	.word	0xffffffff
	.align		4
        /*0008*/ 	.word	0x00000000
	.align		4
        /*000c*/ 	.word	0xfffffffe
	.align		4
        /*0010*/ 	.word	0x00000000
	.align		4
        /*0014*/ 	.word	0xfffffffd
	.align		4
        /*0018*/ 	.word	0x00000000
	.align		4
        /*001c*/ 	.word	0xfffffffc


//--------------------- .text.gluon_tcgen05       --------------------------
	.section	.text.gluon_tcgen05,"ax",@progbits
	.align	128
        .global         gluon_tcgen05
        .type           gluon_tcgen05,@function
        .size           gluon_tcgen05,(.L_x_73 - gluon_tcgen05)
        .other          gluon_tcgen05,@"STO_CUDA_ENTRY STV_DEFAULT"
gluon_tcgen05:
.text.gluon_tcgen05:
[----:B------:R-:W1:Y:S01]  /*0000*/  LDC R1, c[0x0][0x37c] ;  /* 0x0000df00ff017b82 */ /* 0x000e620000000800 */
[----:B------:R-:W2:Y:S02]  /*0010*/  S2R R0, SR_TID.X ;  /* 0x0000000000007919 */ /* 0x000ea40000002100 */
[----:B--2---:R-:W-:-:S13]  /*0020*/  ISETP.GE.U32.AND P2, PT, R0, 0x20, PT ;  /* 0x000000200000780c */ /* 0x004fda0003f46070 */
[----:B------:R-:W-:Y:S05]  /*0030*/  @P2 BRA `(.L_x_0) ;  /* 0x0000000000b82947 */ /* 0x000fea0003800000 */
[----:B------:R-:W2:Y:S01]  /*0040*/  S2UR UR6, SR_CgaCtaId ;  /* 0x00000000000679c3 */ /* 0x000ea20000008800 */
[----:B------:R-:W-:Y:S01]  /*0050*/  NOP ;  /* 0x0000000000007918 */ /* 0x000fe20000000000 */
[----:B------:R-:W-:Y:S02]  /*0060*/  UMOV UR4, 0x40 ;  /* 0x0000004000047882 */ /* 0x000fe40000000000 */
[----:B--2---:R-:W-:-:S09]  /*0070*/  ULEA UR4, UR6, UR4, 0x18 ;  /* 0x0000000406047291 */ /* 0x004fd2000f8ec0ff */
[----:B------:R-:W2:Y:S01]  /*0080*/  LDS.U8 R2, [UR4] ;  /* 0x00000004ff027984 */ /* 0x000ea20008000000 */
[----:B------:R-:W-:Y:S02]  /*0090*/  UMOV UR4, 0x400 ;  /* 0x0000040000047882 */ /* 0x000fe40000000000 */
[----:B------:R-:W-:Y:S01]  /*00a0*/  ULEA UR4, UR6, UR4, 0x18 ;  /* 0x0000000406047291 */ /* 0x000fe2000f8ec0ff */
[----:B--2---:R-:W-:-:S13]  /*00b0*/  ISETP.NE.AND P0, PT, R2, RZ, PT ;  /* 0x000000ff0200720c */ /* 0x004fda0003f05270 */
[----:B------:R-:W-:Y:S05]  /*00c0*/  @P0 BRA `(.L_x_1) ;  /* 0x00000000007c0947 */ /* 0x000fea0003800000 */
[----:B------:R-:W-:-:S13]  /*00d0*/  ELECT P0, URZ, PT ;  /* 0x0000000000ff782f */ /* 0x000fda0003800000 */
[----:B------:R-:W-:Y:S05]  /*00e0*/  @!P0 BRA `(.L_x_2) ;  /* 0x0000000000848947 */ /* 0x000fea0003800000 */
[----:B------:R-:W-:Y:S01]  /*00f0*/  UMOV UR5, 0x4 ;  /* 0x0000000400057882 */ /* 0x000fe20000000000 */
[----:B------:R-:W-:Y:S02]  /*0100*/  IMAD.MOV.U32 R5, RZ, RZ, 0x1 ;  /* 0x00000001ff057424 */ /* 0x000fe400078e00ff */
[----:B------:R-:W-:Y:S02]  /*0110*/  IMAD.MOV.U32 R3, RZ, RZ, 0xf ;  /* 0x0000000fff037424 */ /* 0x000fe400078e00ff */
[----:B------:R-:W-:Y:S04]  /*0120*/  DEPBAR.LE SB2, 0x36 ;  /* 0x0000ad800000791a */ /* 0x000fe80000000000 */
[----:B------:R-:W2:Y:S02]  /*0130*/  UTCATOMSWS.FIND_AND_SET.ALIGN UP0, UR5, UR5 ;  /* 0x00000005000575e3 */ /* 0x000ea40008000800 */
[----:B--2---:R-:W-:-:S04]  /*0140*/  PLOP3.LUT P0, PT, PT, PT, UP0, 0x80, 0x8 ;  /* 0x000000000008781c */ /* 0x004fc80003f0f008 */
[----:B------:R-:W-:-:S04]  /*0150*/  SEL R2, RZ, 0xffffffff, !P0 ;  /* 0xffffffffff027807 */ /* 0x000fc80004000000 */
[----:B------:R-:W-:Y:S01]  /*0160*/  ISETP.NE.AND P0, PT, R2, RZ, PT ;  /* 0x000000ff0200720c */ /* 0x000fe20003f05270 */
[----:B------:R-:W-:-:S12]  /*0170*/  IMAD.U32 R2, RZ, RZ, UR5 ;  /* 0x00000005ff027e24 */ /* 0x000fd8000f8e00ff */
[----:B------:R-:W-:Y:S05]  /*0180*/  @P0 BRA `(.L_x_3) ;  /* 0x0000000000240947 */ /* 0x000fea0003800000 */
.L_x_4:
[----:B------:R-:W-:Y:S05]  /*0190*/  NANOSLEEP 0x64 ;  /* 0x000000640000795d */ /* 0x000fea0003800000 */
[----:B------:R-:W-:-:S05]  /*01a0*/  UMOV UR5, 0x4 ;  /* 0x0000000400057882 */ /* 0x000fca0000000000 */
[----:B------:R-:W-:Y:S04]  /*01b0*/  DEPBAR.LE SB2, 0x36 ;  /* 0x0000ad800000791a */ /* 0x000fe80000000000 */
[----:B------:R-:W2:Y:S02]  /*01c0*/  UTCATOMSWS.FIND_AND_SET.ALIGN UP0, UR5, UR5 ;  /* 0x00000005000575e3 */ /* 0x000ea40008000800 */
[----:B--2---:R-:W-:-:S04]  /*01d0*/  PLOP3.LUT P0, PT, PT, PT, UP0, 0x80, 0x8 ;  /* 0x000000000008781c */ /* 0x004fc80003f0f008 */
[----:B------:R-:W-:-:S04]  /*01e0*/  SEL R2, RZ, 0xffffffff, !P0 ;  /* 0xffffffffff027807 */ /* 0x000fc80004000000 */
[----:B------:R-:W-:Y:S01]  /*01f0*/  ISETP.NE.AND P0, PT, R2, RZ, PT ;  /* 0x000000ff0200720c */ /* 0x000fe20003f05270 */
[----:B------:R-:W-:-:S12]  /*0200*/  IMAD.U32 R2, RZ, RZ, UR5 ;  /* 0x00000005ff027e24 */ /* 0x000fd8000f8e00ff */
[----:B------:R-:W-:Y:S05]  /*0210*/  @!P0 BRA `(.L_x_4) ;  /* 0xfffffffc00dc8947 */ /* 0x000fea000383ffff */
.L_x_3:
[C---:B------:R-:W-:Y:S01]  /*0220*/  VIADD R4, R2.reuse, 0x10 ;  /* 0x0000001002047836 */ /* 0x040fe20000000000 */
[----:B------:R-:W-:Y:S01]  /*0230*/  UMOV UR5, 0x50 ;  /* 0x0000005000057882 */ /* 0x000fe20000000000 */
[----:B------:R-:W-:Y:S01]  /*0240*/  SHF.L.U32 R3, R3, R2, RZ ;  /* 0x0000000203037219 */ /* 0x000fe200000006ff */
[----:B------:R-:W-:Y:S01]  /*0250*/  ULEA UR5, UR6, UR5, 0x18 ;  /* 0x0000000506057291 */ /* 0x000fe2000f8ec0ff */
[----:B------:R-:W-:Y:S01]  /*0260*/  IMAD.SHL.U32 R2, R2, 0x20, RZ ;  /* 0x0000002002027824 */ /* 0x000fe200078e00ff */
[----:B------:R-:W-:-:S04]  /*0270*/  SHF.L.U32 R4, R5, R4, RZ ;  /* 0x0000000405047219 */ /* 0x000fc800000006ff */
[----:B------:R-:W-:-:S05]  /*0280*/  LOP3.LUT R3, R4, R3, RZ, 0xfc, !PT ;  /* 0x0000000304037212 */ /* 0x000fca00078efcff */
[----:B------:R2:W-:Y:S04]  /*0290*/  ATOMS.OR RZ, [UR5], R3 ;  /* 0x00000003ffff798c */ /* 0x0005e8000b000005 */
[----:B------:R2:W-:Y:S01]  /*02a0*/  STS [UR4], R2 ;  /* 0x00000002ff007988 */ /* 0x0005e20008000804 */
[----:B------:R-:W-:Y:S05]  /*02b0*/  BRA `(.L_x_2) ;  /* 0x0000000000107947 */ /* 0x000fea0003800000 */
.L_x_1:
[----:B------:R-:W-:Y:S01]  /*02c0*/  IMAD.MOV.U32 R3, RZ, RZ, -0x1 ;  /* 0xffffffffff037424 */ /* 0x000fe200078e00ff */
[----:B------:R-:W-:-:S04]  /*02d0*/  MOV R2, 0x300 ;  /* 0x0000030000027802 */ /* 0x000fc80000000f00 */
[----:B------:R2:W-:Y:S03]  /*02e0*/  STS [UR4], R3 ;  /* 0x00000003ff007988 */ /* 0x0005e60008000804 */
[----:B-12---:R-:W-:Y:S05]  /*02f0*/  CALL.REL.NOINC `($__internal_1_$__cuda_sm10x_tcgen05_guardrail_trap_phase_invalid_during_alloc) ;  /* 0x00000028001c7944 */ /* 0x006fea0003c00000 */
.L_x_2:
[----:B------:R-:W-:Y:S05]  /*0300*/  WARPSYNC.ALL ;  /* 0x0000000000007948 */ /* 0x000fea0003800000 */
[----:B------:R-:W-:Y:S01]  /*0310*/  NOP ;  /* 0x0000000000007918 */ /* 0x000fe20000000000 */
.L_x_0:
[----:B------:R-:W3:Y:S08]  /*0320*/  S2UR UR4, SR_CgaCtaId ;  /* 0x00000000000479c3 */ /* 0x000ef00000008800 */
[----:B------:R-:W-:Y:S01]  /*0330*/  BAR.SYNC.DEFER_BLOCKING 0x0 ;  /* 0x0000000000007b1d */ /* 0x000fe20000010000 */
[----:B------:R-:W-:-:S05]  /*0340*/  LOP3.LUT R68, R0, 0x7f, RZ, 0xc0, !PT ;  /* 0x0000007f00447812 */ /* 0x000fca00078ec0ff */
[----:B------:R-:W-:Y:S02]  /*0350*/  UMOV UR14, 0x400 ;  /* 0x00000400000e7882 */ /* 0x000fe40000000000 */
[----:B--2---:R-:W2:Y:S08]  /*0360*/  LDC R3, c[0x0][0x398] ;  /* 0x0000e600ff037b82 */ /* 0x004eb00000000800 */
[----:B------:R-:W4:Y:S01]  /*0370*/  LDC R10, c[0x0][0x3a0] ;  /* 0x0000e800ff0a7b82 */ /* 0x000f220000000800 */
[----:B---3--:R-:W-:-:S07]  /*0380*/  ULEA UR14, UR4, UR14, 0x18 ;  /* 0x0000000e040e7291 */ /* 0x008fce000f8ec0ff */
[----:B------:R-:W3:Y:S02]  /*0390*/  S2UR UR11, SR_CTAID.Y ;  /* 0x00000000000b79c3 */ /* 0x000ee40000002600 */
[----:B------:R-:W5:Y:S06]  /*03a0*/  LDS R4, [UR14] ;  /* 0x0000000eff047984 */ /* 0x000f6c0008000800 */
[----:B------:R-:W-:Y:S06]  /*03b0*/  BAR.SYNC.DEFER_BLOCKING 0x0 ;  /* 0x0000000000007b1d */ /* 0x000fec0000010000 */
[----:B------:R-:W-:Y:S05]  /*03c0*/  @P2 BRA `(.L_x_5) ;  /* 0x0000000000182947 */ /* 0x000fea0003800000 */
[----:B------:R-:W-:Y:S01]  /*03d0*/  ELECT P0, URZ, PT ;  /* 0x0000000000ff782f */ /* 0x000fe20003800000 */
[----:B------:R-:W-:Y:S01]  /*03e0*/  IMAD.MOV.U32 R2, RZ, RZ, 0x1 ;  /* 0x00000001ff027424 */ /* 0x000fe200078e00ff */
[----:B------:R-:W-:Y:S01]  /*03f0*/  UMOV UR5, 0x40 ;  /* 0x0000004000057882 */ /* 0x000fe20000000000 */
[----:B------:R-:W-:Y:S01]  /*0400*/  UVIRTCOUNT.DEALLOC.SMPOOL 0x80 ;  /* 0x000000800000784c */ /* 0x000fe20000000000 */
[----:B------:R-:W-:-:S09]  /*0410*/  ULEA UR5, UR4, UR5, 0x18 ;  /* 0x0000000504057291 */ /* 0x000fd2000f8ec0ff */
[----:B------:R5:W-:Y:S03]  /*0420*/  @P0 STS.U8 [UR5], R2 ;  /* 0x00000002ff000988 */ /* 0x000be60008000005 */
.L_x_5:
[----:B------:R-:W5:Y:S01]  /*0430*/  S2UR UR4, SR_CTAID.Z ;  /* 0x00000000000479c3 */ /* 0x000f620000002700 */
[----:B------:R-:W4:Y:S01]  /*0440*/  LDCU UR5, c[0x0][0x370] ;  /* 0x00006e00ff0577ac */ /* 0x000f220008000800 */
[C---:B------:R-:W-:Y:S01]  /*0450*/  ISETP.GE.U32.AND P0, PT, R68.reuse, 0x20, PT ;  /* 0x000000204400780c */ /* 0x040fe20003f06070 */
[----:B--2--5:R-:W-:Y:S01]  /*0460*/  VIADD R2, R3, 0xffffffff ;  /* 0xffffffff03027836 */ /* 0x024fe20000000000 */
[C---:B------:R-:W-:Y:S01]  /*0470*/  ISETP.NE.U32.AND P3, PT, R68.reuse, RZ, PT ;  /* 0x000000ff4400720c */ /* 0x040fe20003f65070 */
[----:B------:R-:W2:Y:S01]  /*0480*/  LDCU UR6, c[0x0][0x374] ;  /* 0x00006e80ff0677ac */ /* 0x000ea20008000800 */
[----:B------:R-:W-:Y:S01]  /*0490*/  LEA R11, R68, UR14, 0x2 ;  /* 0x0000000e440b7c11 */ /* 0x000fe2000f8e10ff */
[----:B----4-:R-:W-:Y:S01]  /*04a0*/  VIADD R12, R10, 0xffffffff ;  /* 0xffffffff0a0c7836 */ /* 0x010fe20000000000 */
[----:B------:R-:W4:Y:S01]  /*04b0*/  S2UR UR31, SR_CTAID.X ;  /* 0x00000000001f79c3 */ /* 0x000f220000002500 */
[----:B------:R-:W5:Y:S01]  /*04c0*/  LDCU.64 UR16, c[0x0][0x3c0] ;  /* 0x00007800ff1077ac */ /* 0x000f620008000a00 */
[----:B------:R-:W-:Y:S01]  /*04d0*/  R2UR UR26, R4 ;  /* 0x00000000041a72ca */ /* 0x000fe200000e0000 */
[----:B------:R-:W-:Y:S04]  /*04e0*/  BSSY.RECONVERGENT B0, `(.L_x_6) ;  /* 0x0000011000007945 */ /* 0x000fe80003800200 */
[----:B------:R3:W-:Y:S01]  /*04f0*/  @!P0 STS [R11], RZ ;  /* 0x000000ff0b008388 */ /* 0x0007e20000000800 */
[----:B------:R-:W-:-:S03]  /*0500*/  NOP ;  /* 0x0000000000007918 */ /* 0x000fc60000000000 */
[----:B------:R3:W-:Y:S02]  /*0510*/  @!P3 STS [UR14+0x24], R2 ;  /* 0x00002402ff00b988 */ /* 0x0007e4000800080e */
[----:B--23--:R-:W-:Y:S02]  /*0520*/  UIMAD UR4, UR4, UR6, UR11 ;  /* 0x00000006040472a4 */ /* 0x00cfe4000f8e020b */
[----:B------:R2:W-:Y:S02]  /*0530*/  @!P3 STS [UR14+0x20], R12 ;  /* 0x0000200cff00b988 */ /* 0x0005e4000800080e */
[----:B----4-:R-:W-:-:S04]  /*0540*/  UIMAD UR4, UR4, UR5, UR31 ;  /* 0x00000005040472a4 */ /* 0x010fc8000f8e021f */
[----:B------:R-:W-:-:S04]  /*0550*/  UIMAD UR4, UR4, 0x180, URZ ;  /* 0x00000180040478a4 */ /* 0x000fc8000f8e02ff */
[----:B-----5:R-:W-:-:S04]  /*0560*/  UIADD3 UR12, UP0, UPT, UR4, UR16, URZ ;  /* 0x00000010040c7290 */ /* 0x020fc8000ff1e0ff */
[----:B------:R-:W-:Y:S01]  /*0570*/  ULEA.HI.X.SX32 UR13, UR4, UR17, 0x1, UP0 ;  /* 0x00000011040d7291 */ /* 0x000fe200080f0eff */
[----:B--2---:R-:W-:Y:S11]  /*0580*/  @P3 BRA `(.L_x_7) ;  /* 0x0000000000183947 */ /* 0x004ff60003800000 */
[----:B------:R-:W2:Y:S01]  /*0590*/  LDS R3, [UR14+0x8] ;  /* 0x0000080eff037984 */ /* 0x000ea20008000800 */
[----:B------:R-:W3:Y:S01]  /*05a0*/  LDC.64 R6, c[0x0][0x380] ;  /* 0x0000e000ff067b82 */ /* 0x000ee20000000a00 */
[----:B------:R-:W-:Y:S02]  /*05b0*/  IMAD.MOV.U32 R4, RZ, RZ, 0x70 ;  /* 0x00000070ff047424 */ /* 0x000fe400078e00ff */
[----:B---3--:R3:W-:Y:S03]  /*05c0*/  STS.64 [UR14], R6 ;  /* 0x00000006ff007988 */ /* 0x0087e60008000a0e */
[----:B--2---:R-:W-:-:S05]  /*05d0*/  LOP3.LUT R3, R3, 0x10, R4, 0xd8, !PT ;  /* 0x0000001003037812 */ /* 0x004fca00078ed804 */
[----:B------:R3:W-:Y:S02]  /*05e0*/  STS [UR14+0x8], R3 ;  /* 0x00000803ff007988 */ /* 0x0007e4000800080e */
.L_x_7:
[----:B------:R-:W-:Y:S05]  /*05f0*/  BSYNC.RECONVERGENT B0 ;  /* 0x0000000000007941 */ /* 0x000fea0003800200 */
.L_x_6:
[----:B------:R-:W-:Y:S04]  /*0600*/  BSSY.RECONVERGENT B0, `(.L_x_8) ;  /* 0x000000a000007945 */ /* 0x000fe80003800200 */
[----:B------:R-:W-:Y:S05]  /*0610*/  @P3 BRA `(.L_x_9) ;  /* 0x0000000000203947 */ /* 0x000fea0003800000 */
[----:B---3--:R-:W2:Y:S01]  /*0620*/  LDS R3, [UR14+0x34] ;  /* 0x0000340eff037984 */ /* 0x008ea20008000800 */
[----:B------:R-:W-:Y:S02]  /*0630*/  IMAD.MOV.U32 R4, RZ, RZ, 0x3f000000 ;  /* 0x3f000000ff047424 */ /* 0x000fe400078e00ff */
[----:B------:R-:W-:Y:S01]  /*0640*/  @!P3 IMAD.MOV.U32 R5, RZ, RZ, 0x3f ;  /* 0x0000003fff05b424 */ /* 0x000fe200078e00ff */
[----:B------:R-:W3:Y:S02]  /*0650*/  @!P3 LDS R6, [UR14+0x38] ;  /* 0x0000380eff06b984 */ /* 0x000ee40008000800 */
[----:B--2---:R-:W-:Y:S02]  /*0660*/  LOP3.LUT R3, R3, 0xff000000, R4, 0xb8, !PT ;  /* 0xff00000003037812 */ /* 0x004fe400078eb804 */
[----:B---3--:R-:W-:-:S03]  /*0670*/  @!P3 LOP3.LUT R4, R6, 0xff, R5, 0xb8, !PT ;  /* 0x000000ff0604b812 */ /* 0x008fc600078eb805 */
[----:B------:R2:W-:Y:S04]  /*0680*/  STS [UR14+0x34], R3 ;  /* 0x00003403ff007988 */ /* 0x0005e8000800080e */
[----:B------:R2:W-:Y:S02]  /*0690*/  @!P3 STS [UR14+0x38], R4 ;  /* 0x00003804ff00b988 */ /* 0x0005e4000800080e */
.L_x_9:
[----:B------:R-:W-:Y:S05]  /*06a0*/  BSYNC.RECONVERGENT B0 ;  /* 0x0000000000007941 */ /* 0x000fea0003800200 */
.L_x_8:
[----:B------:R-:W-:Y:S04]  /*06b0*/  BSSY.RECONVERGENT B0, `(.L_x_10) ;  /* 0x000000e000007945 */ /* 0x000fe80003800200 */
[----:B------:R-:W-:Y:S05]  /*06c0*/  @P3 BRA `(.L_x_11) ;  /* 0x0000000000303947 */ /* 0x000fea0003800000 */
[----:B--2---:R-:W2:Y:S01]  /*06d0*/  LDS R4, [UR14+0x34] ;  /* 0x0000340eff047984 */ /* 0x004ea20008000800 */
[----:B------:R-:W4:Y:S03]  /*06e0*/  LDC.64 R8, c[0x0][0x3a8] ;  /* 0x0000ea00ff087b82 */ /* 0x000f260000000a00 */
[----:B---3--:R-:W3:Y:S01]  /*06f0*/  LDS R3, [UR14+0x1c] ;  /* 0x00001c0eff037984 */ /* 0x008ee20008000800 */
[C---:B----4-:R-:W-:Y:S01]  /*0700*/  SHF.L.U64.HI R6, R8.reuse, 0x1, R9 ;  /* 0x0000000108067819 */ /* 0x050fe20000010209 */
[----:B------:R-:W-:-:S03]  /*0710*/  IMAD.SHL.U32 R5, R8, 0x2, RZ ;  /* 0x0000000208057824 */ /* 0x000fc600078e00ff */
[--C-:B------:R-:W-:Y:S02]  /*0720*/  SHF.R.U32.HI R8, RZ, 0x4, R6.reuse ;  /* 0x00000004ff087819 */ /* 0x100fe40000011606 */
[----:B------:R-:W-:-:S05]  /*0730*/  SHF.R.U64 R5, R5, 0x4, R6 ;  /* 0x0000000405057819 */ /* 0x000fca0000001206 */
[----:B------:R4:W-:Y:S01]  /*0740*/  STS [UR14+0xc], R5 ;  /* 0x00000c05ff007988 */ /* 0x0009e2000800080e */
[----:B--2---:R-:W-:Y:S02]  /*0750*/  LOP3.LUT R4, R4, 0x7, RZ, 0xb8, !PT ;  /* 0x0000000704047812 */ /* 0x004fe400078eb8ff */
[----:B---3--:R-:W-:-:S03]  /*0760*/  LOP3.LUT R3, R3, 0xf, R8, 0xb8, !PT ;  /* 0x0000000f03037812 */ /* 0x008fc600078eb808 */
[----:B------:R4:W-:Y:S04]  /*0770*/  STS [UR14+0x34], R4 ;  /* 0x00003404ff007988 */ /* 0x0009e8000800080e */
[----:B------:R4:W-:Y:S02]  /*0780*/  STS [UR14+0x1c], R3 ;  /* 0x00001c03ff007988 */ /* 0x0009e4000800080e */
.L_x_11:
[----:B------:R-:W-:Y:S05]  /*0790*/  BSYNC.RECONVERGENT B0 ;  /* 0x0000000000007941 */ /* 0x000fea0003800200 */
.L_x_10:
[----:B------:R-:W-:Y:S04]  /*07a0*/  BSSY.RECONVERGENT B1, `(.L_x_12) ;  /* 0x000001a000017945 */ /* 0x000fe80003800200 */
[----:B------:R-:W-:Y:S04]  /*07b0*/  BSSY.RELIABLE B0, `(.L_x_13) ;  /* 0x0000015000007945 */ /* 0x000fe80003800100 */
[----:B------:R-:W-:Y:S05]  /*07c0*/  @P3 BRA `(.L_x_14) ;  /* 0x0000000000203947 */ /* 0x000fea0003800000 */
[----:B--234-:R-:W2:Y:S02]  /*07d0*/  LDS R3, [UR14+0x34] ;  /* 0x0000340eff037984 */ /* 0x01cea40008000800 */
[----:B--2---:R-:W-:-:S05]  /*07e0*/  LOP3.LUT R3, R3, 0x38, RZ, 0xb8, !PT ;  /* 0x0000003803037812 */ /* 0x004fca00078eb8ff */
[----:B------:R2:W-:Y:S01]  /*07f0*/  STS [UR14+0x34], R3 ;  /* 0x00003403ff007988 */ /* 0x0005e2000800080e */
[----:B------:R-:W-:Y:S05]  /*0800*/  @P3 BRA `(.L_x_15) ;  /* 0x0000000000203947 */ /* 0x000fea0003800000 */
[----:B--2---:R-:W2:Y:S01]  /*0810*/  LDS R3, [UR14+0x8] ;  /* 0x0000080eff037984 */ /* 0x004ea20008000800 */
[----:B------:R-:W-:-:S05]  /*0820*/  IMAD.MOV.U32 R4, RZ, RZ, 0x780 ;  /* 0x00000780ff047424 */ /* 0x000fca00078e00ff */
[----:B--2---:R-:W-:-:S05]  /*0830*/  LOP3.LUT R3, R3, 0x300, R4, 0xd8, !PT ;  /* 0x0000030003037812 */ /* 0x004fca00078ed804 */
[----:B------:R5:W-:Y:S02]  /*0840*/  STS [UR14+0x8], R3 ;  /* 0x00000803ff007988 */ /* 0x000be4000800080e */
.L_x_14:
[----:B------:R-:W-:Y:S05]  /*0850*/  @P3 BRA `(.L_x_16) ;  /* 0x0000000000283947 */ /* 0x000fea0003800000 */
[----:B--2345:R-:W2:Y:S02]  /*0860*/  LDS R3, [UR14+0x8] ;  /* 0x0000080eff037984 */ /* 0x03cea40008000800 */
[----:B--2---:R-:W-:-:S05]  /*0870*/  LOP3.LUT R3, R3, 0x1800, RZ, 0xb8, !PT ;  /* 0x0000180003037812 */ /* 0x004fca00078eb8ff */
[----:B------:R3:W-:Y:S02]  /*0880*/  STS [UR14+0x8], R3 ;  /* 0x00000803ff007988 */ /* 0x0007e4000800080e */
.L_x_15:
[----:B------:R-:W-:Y:S05]  /*0890*/  @P3 BREAK.RELIABLE B0 ;  /* 0x0000000000003942 */ /* 0x000fea0003800100 */
[----:B------:R-:W-:Y:S05]  /*08a0*/  @P3 BRA `(.L_x_17) ;  /* 0x0000000000243947 */ /* 0x000fea0003800000 */
[----:B------:R-:W4:Y:S01]  /*08b0*/  LDS R4, [UR14+0x8] ;  /* 0x0000080eff047984 */ /* 0x000f220008000800 */
[----:B--23--:R-:W-:-:S05]  /*08c0*/  IMAD.MOV.U32 R3, RZ, RZ, 0x6000 ;  /* 0x00006000ff037424 */ /* 0x00cfca00078e00ff */
[----:B----4-:R-:W-:-:S04]  /*08d0*/  LOP3.LUT R3, R4, 0x6000, R3, 0xd8, !PT ;  /* 0x0000600004037812 */ /* 0x010fc800078ed803 */
[----:B------:R-:W-:-:S05]  /*08e0*/  LOP3.LUT R3, R3, 0x400000, RZ, 0xb8, !PT ;  /* 0x0040000003037812 */ /* 0x000fca00078eb8ff */
[----:B------:R2:W-:Y:S02]  /*08f0*/  STS [UR14+0x8], R3 ;  /* 0x00000803ff007988 */ /* 0x0005e4000800080e */
.L_x_16:
[----:B------:R-:W-:Y:S05]  /*0900*/  BSYNC.RELIABLE B0 ;  /* 0x0000000000007941 */ /* 0x000fea0003800100 */
.L_x_13:
[----:B--2345:R-:W2:Y:S02]  /*0910*/  @!P3 LDS R3, [UR14+0x8] ;  /* 0x0000080eff03b984 */ /* 0x03cea40008000800 */
[----:B--2---:R-:W-:-:S05]  /*0920*/  @!P3 LOP3.LUT R3, R3, 0x8000, RZ, 0xb8, !PT ;  /* 0x000080000303b812 */ /* 0x004fca00078eb8ff */
[----:B------:R4:W-:Y:S02]  /*0930*/  @!P3 STS [UR14+0x8], R3 ;  /* 0x00000803ff00b988 */ /* 0x0009e4000800080e */
.L_x_17:
[----:B------:R-:W-:Y:S05]  /*0940*/  BSYNC.RECONVERGENT B1 ;  /* 0x0000000000017941 */ /* 0x000fea0003800200 */
.L_x_12:
[----:B------:R-:W-:Y:S05]  /*0950*/  WARPSYNC.ALL ;  /* 0x0000000000007948 */ /* 0x000fea0003800000 */
[----:B------:R-:W-:Y:S01]  /*0960*/  NOP ;  /* 0x0000000000007918 */ /* 0x000fe20000000000 */
[----:B------:R-:W-:Y:S05]  /*0970*/  @P0 BRA `(.L_x_18) ;  /* 0x0000000000300947 */ /* 0x000fea0003800000 */
[----:B--234-:R-:W2:Y:S01]  /*0980*/  S2R R3, SR_LANEID ;  /* 0x0000000000037919 */ /* 0x01cea20000000000 */
[----:B------:R-:W-:Y:S05]  /*0990*/  WARPSYNC.ALL ;  /* 0x0000000000007948 */ /* 0x000fea0003800000 */
[----:B------:R-:W-:Y:S01]  /*09a0*/  NOP ;  /* 0x0000000000007918 */ /* 0x000fe20000000000 */
[----:B--2---:R-:W-:-:S05]  /*09b0*/  IMAD.SHL.U32 R3, R3, 0x4, RZ ;  /* 0x0000000403037824 */ /* 0x004fca00078e00ff */
[----:B------:R-:W2:Y:S01]  /*09c0*/  LDS R7, [R3+UR14] ;  /* 0x0000000e03077984 */ /* 0x000ea20008000800 */
[----:B------:R-:W-:-:S05]  /*09d0*/  IADD3 R4, P1, PT, R3, UR12, RZ ;  /* 0x0000000c03047c10 */ /* 0x000fca000ff3e0ff */
[----:B------:R-:W-:-:S05]  /*09e0*/  IMAD.X R5, RZ, RZ, UR13, P1 ;  /* 0x0000000dff057e24 */ /* 0x000fca00088e06ff */
[----:B--2---:R5:W2:Y:S01]  /*09f0*/  ATOMG.E.EXCH.STRONG.GPU PT, RZ, [R4], R7 ;  /* 0x0000000704ff73a8 */ /* 0x004aa200041ee100 */
[----:B------:R-:W-:-:S04]  /*0a00*/  DEPBAR {5,4,3,2,1,0} ;  /* 0x0000003f0000791a */ /* 0x000fc80000000000 */
[----:B------:R-:W3:Y:S02]  /*0a10*/  CCTL.E.C.LDCU.IV.DEEP [UR12] ;  /* 0x000000000c007540 */ /* 0x000ee40009c08000 */
[----:B---3--:R5:W-:Y:S01]  /*0a20*/  UTMACCTL.IV [UR12] ;  /* 0x000000000c0079b9 */ /* 0x008be20008000000 */
[----:B------:R-:W-:Y:S01]  /*0a30*/  NOP ;  /* 0x0000000000007918 */ /* 0x000fe20000000000 */
.L_x_18:
[----:B------:R-:W-:Y:S05]  /*0a40*/  @P0 BRA `(.L_x_19) ;  /* 0x00000000000c0947 */ /* 0x000fea0003800000 */
[----:B------:R0:W-:Y:S01]  /*0a50*/  UTMACMDFLUSH ;  /* 0x00000000000079b7 */ /* 0x0001e20000000000 */
[----:B------:R-:W-:Y:S05]  /*0a60*/  @P0 BRA `(.L_x_19) ;  /* 0x0000000000040947 */ /* 0x000fea0003800000 */
[----:B------:R-:W-:-:S04]  /*0a70*/  DEPBAR.LE SB0, 0x0 ;  /* 0x000080000000791a */ /* 0x000fc80000000000 */
.L_x_19:
[----:B------:R-:W-:Y:S05]  /*0a80*/  WARPSYNC.ALL ;  /* 0x0000000000007948 */ /* 0x000fea0003800000 */
[----:B------:R-:W-:Y:S01]  /*0a90*/  NOP ;  /* 0x0000000000007918 */ /* 0x000fe20000000000 */
[----:B--2---:R-:W-:Y:S06]  /*0aa0*/  BAR.SYNC.DEFER_BLOCKING 0x0 ;  /* 0x0000000000007b1d */ /* 0x004fec0000010000 */
[----:B------:R-:W-:Y:S02]  /*0ab0*/  BSSY.RECONVERGENT B1, `(.L_x_20) ;  /* 0x000000b000017945 */ /* 0x000fe40003800200 */
[----:B------:R-:W-:Y:S06]  /*0ac0*/  BAR.SYNC.DEFER_BLOCKING 0x0 ;  /* 0x0000000000007b1d */ /* 0x000fec0000010000 */
[----:B------:R2:W-:Y:S01]  /*0ad0*/  @!P0 STS [R11], RZ ;  /* 0x000000ff0b008388 */ /* 0x0005e20000000800 */
[----:B------:R-:W-:Y:S01]  /*0ae0*/  NOP ;  /* 0x0000000000007918 */ /* 0x000fe20000000000 */
[----:B------:R-:W-:Y:S05]  /*0af0*/  @P3 BRA `(.L_x_21) ;  /* 0x0000000000183947 */ /* 0x000fea0003800000 */
[----:B---34-:R-:W3:Y:S01]  /*0b00*/  LDS R3, [UR14+0x8] ;  /* 0x0000080eff037984 */ /* 0x018ee20008000800 */
[----:B-----5:R-:W4:Y:S01]  /*0b10*/  LDC.64 R6, c[0x0][0x388] ;  /* 0x0000e200ff067b82 */ /* 0x020f220000000a00 */
[----:B------:R-:W-:Y:S02]  /*0b20*/  IMAD.MOV.U32 R4, RZ, RZ, 0x70 ;  /* 0x00000070ff047424 */ /* 0x000fe400078e00ff */
[----:B----4-:R4:W-:Y:S03]  /*0b30*/  STS.64 [UR14], R6 ;  /* 0x00000006ff007988 */ /* 0x0109e60008000a0e */
[----:B---3--:R-:W-:-:S05]  /*0b40*/  LOP3.LUT R3, R3, 0x10, R4, 0xd8, !PT ;  /* 0x0000001003037812 */ /* 0x008fca00078ed804 */
[----:B------:R4:W-:Y:S02]  /*0b50*/  STS [UR14+0x8], R3 ;  /* 0x00000803ff007988 */ /* 0x0009e4000800080e */
.L_x_21:
[----:B-----5:R-:W-:Y:S05]  /*0b60*/  BSYNC.RECONVERGENT B1 ;  /* 0x0000000000017941 */ /* 0x020fea0003800200 */
.L_x_20:
[----:B------:R-:W-:Y:S04]  /*0b70*/  BSSY.RECONVERGENT B2, `(.L_x_22) ;  /* 0x000000f000027945 */ /* 0x000fe80003800200 */
[----:B------:R-:W-:Y:S04]  /*0b80*/  BSSY.RELIABLE B1, `(.L_x_23) ;  /* 0x000000c000017945 */ /* 0x000fe80003800100 */
[----:B------:R-:W-:Y:S05]  /*0b90*/  @P3 BRA `(.L_x_24) ;  /* 0x0000000000283947 */ /* 0x000fea0003800000 */
[----:B---34-:R-:W3:Y:S01]  /*0ba0*/  LDS R3, [UR14+0x34] ;  /* 0x0000340eff037984 */ /* 0x018ee20008000800 */
[----:B------:R-:W-:Y:S01]  /*0bb0*/  IMAD.MOV.U32 R4, RZ, RZ, 0x3f000000 ;  /* 0x3f000000ff047424 */ /* 0x000fe200078e00ff */
[----:B------:R-:W-:Y:S05]  /*0bc0*/  @P3 BREAK.RELIABLE B1 ;  /* 0x0000000000013942 */ /* 0x000fea0003800100 */
[----:B---3--:R-:W-:-:S05]  /*0bd0*/  LOP3.LUT R3, R3, 0xff000000, R4, 0xb8, !PT ;  /* 0xff00000003037812 */ /* 0x008fca00078eb804 */
[----:B------:R3:W-:Y:S01]  /*0be0*/  STS [UR14+0x34], R3 ;  /* 0x00003403ff007988 */ /* 0x0007e2000800080e */
[----:B------:R-:W-:Y:S05]  /*0bf0*/  @P3 BRA `(.L_x_25) ;  /* 0x0000000000183947 */ /* 0x000fea0003800000 */
[----:B------:R-:W4:Y:S01]  /*0c00*/  LDS R4, [UR14+0x38] ;  /* 0x0000380eff047984 */ /* 0x000f220008000800 */
[----:B---3--:R-:W-:-:S05]  /*0c10*/  IMAD.MOV.U32 R3, RZ, RZ, 0x7f ;  /* 0x0000007fff037424 */ /* 0x008fca00078e00ff */
[----:B----4-:R-:W-:-:S05]  /*0c20*/  LOP3.LUT R3, R4, 0xff, R3, 0xb8, !PT ;  /* 0x000000ff04037812 */ /* 0x010fca00078eb803 */
[----:B------:R5:W-:Y:S02]  /*0c30*/  STS [UR14+0x38], R3 ;  /* 0x00003803ff007988 */ /* 0x000be4000800080e */
.L_x_24:
[----:B------:R-:W-:Y:S05]  /*0c40*/  BSYNC.RELIABLE B1 ;  /* 0x0000000000017941 */ /* 0x000fea0003800100 */
.L_x_23:
[----:B------:R2:W-:Y:S02]  /*0c50*/  @!P3 STS [UR14+0x20], R12 ;  /* 0x0000200cff00b988 */ /* 0x0005e4000800080e */
.L_x_25:
[----:B------:R-:W-:Y:S05]  /*0c60*/  BSYNC.RECONVERGENT B2 ;  /* 0x0000000000027941 */ /* 0x000fea0003800200 */
.L_x_22:
[----:B------:R-:W-:Y:S05]  /*0c70*/  WARPSYNC.ALL ;  /* 0x0000000000007948 */ /* 0x000fea0003800000 */
[----:B------:R-:W-:Y:S01]  /*0c80*/  NOP ;  /* 0x0000000000007918 */ /* 0x000fe20000000000 */
[----:B---345:R-:W3:Y:S01]  /*0c90*/  LDC R3, c[0x0][0x39c] ;  /* 0x0000e700ff037b82 */ /* 0x038ee20000000800 */
[----:B------:R-:W-:Y:S01]  /*0ca0*/  BSSY.RECONVERGENT B2, `(.L_x_26) ;  /* 0x0000010000027945 */ /* 0x000fe20003800200 */
[----:B---3--:R-:W-:-:S05]  /*0cb0*/  VIADD R3, R3, 0xffffffff ;  /* 0xffffffff03037836 */ /* 0x008fca0000000000 */
[----:B------:R3:W-:Y:S01]  /*0cc0*/  @!P3 STS [UR14+0x24], R3 ;  /* 0x00002403ff00b988 */ /* 0x0007e2000800080e */
[----:B------:R-:W-:Y:S05]  /*0cd0*/  @P3 BRA `(.L_x_27) ;  /* 0x0000000000303947 */ /* 0x000fea0003800000 */
[----:B------:R-:W4:Y:S01]  /*0ce0*/  LDS R5, [UR14+0x34] ;  /* 0x0000340eff057984 */ /* 0x000f220008000800 */
[----:B------:R-:W5:Y:S03]  /*0cf0*/  LDC.64 R6, c[0x0][0x3b0] ;  /* 0x0000ec00ff067b82 */ /* 0x000f660000000a00 */
[----:B------:R-:W2:Y:S01]  /*0d00*/  LDS R4, [UR14+0x1c] ;  /* 0x00001c0eff047984 */ /* 0x000ea20008000800 */
[C---:B-----5:R-:W-:Y:S01]  /*0d10*/  SHF.L.U64.HI R7, R6.reuse, 0x1, R7 ;  /* 0x0000000106077819 */ /* 0x060fe20000010207 */
[----:B------:R-:W-:-:S03]  /*0d20*/  IMAD.SHL.U32 R6, R6, 0x2, RZ ;  /* 0x0000000206067824 */ /* 0x000fc600078e00ff */
[--C-:B------:R-:W-:Y:S02]  /*0d30*/  SHF.R.U32.HI R9, RZ, 0x4, R7.reuse ;  /* 0x00000004ff097819 */ /* 0x100fe40000011607 */
[----:B------:R-:W-:-:S05]  /*0d40*/  SHF.R.U64 R6, R6, 0x4, R7 ;  /* 0x0000000406067819 */ /* 0x000fca0000001207 */
[----:B------:R5:W-:Y:S01]  /*0d50*/  STS [UR14+0xc], R6 ;  /* 0x00000c06ff007988 */ /* 0x000be2000800080e */
[----:B----4-:R-:W-:Y:S02]  /*0d60*/  LOP3.LUT R5, R5, 0x7, RZ, 0xb8, !PT ;  /* 0x0000000705057812 */ /* 0x010fe400078eb8ff */
[----:B--2---:R-:W-:-:S03]  /*0d70*/  LOP3.LUT R4, R4, 0xf, R9, 0xb8, !PT ;  /* 0x0000000f04047812 */ /* 0x004fc600078eb809 */
[----:B------:R5:W-:Y:S04]  /*0d80*/  STS [UR14+0x34], R5 ;  /* 0x00003405ff007988 */ /* 0x000be8000800080e */
[----:B------:R5:W-:Y:S02]  /*0d90*/  STS [UR14+0x1c], R4 ;  /* 0x00001c04ff007988 */ /* 0x000be4000800080e */
.L_x_27:
[----:B------:R-:W-:Y:S05]  /*0da0*/  BSYNC.RECONVERGENT B2 ;  /* 0x0000000000027941 */ /* 0x000fea0003800200 */
.L_x_26:
[----:B------:R-:W-:Y:S04]  /*0db0*/  BSSY.RECONVERGENT B3, `(.L_x_28) ;  /* 0x000001a000037945 */ /* 0x000fe80003800200 */
[----:B------:R-:W-:Y:S04]  /*0dc0*/  BSSY.RELIABLE B2, `(.L_x_29) ;  /* 0x0000015000027945 */ /* 0x000fe80003800100 */
[----:B------:R-:W-:Y:S05]  /*0dd0*/  @P3 BRA `(.L_x_30) ;  /* 0x0000000000203947 */ /* 0x000fea0003800000 */
[----:B-----5:R-:W4:Y:S02]  /*0de0*/  LDS R4, [UR14+0x34] ;  /* 0x0000340eff047984 */ /* 0x020f240008000800 */
[----:B----4-:R-:W-:-:S05]  /*0df0*/  LOP3.LUT R4, R4, 0x38, RZ, 0xb8, !PT ;  /* 0x0000003804047812 */ /* 0x010fca00078eb8ff */
[----:B------:R4:W-:Y:S01]  /*0e00*/  STS [UR14+0x34], R4 ;  /* 0x00003404ff007988 */ /* 0x0009e2000800080e */
[----:B------:R-:W-:Y:S05]  /*0e10*/  @P3 BRA `(.L_x_31) ;  /* 0x0000000000203947 */ /* 0x000fea0003800000 */
[----:B----4-:R-:W4:Y:S01]  /*0e20*/  LDS R4, [UR14+0x8] ;  /* 0x0000080eff047984 */ /* 0x010f220008000800 */
[----:B------:R-:W-:-:S05]  /*0e30*/  IMAD.MOV.U32 R5, RZ, RZ, 0x780 ;  /* 0x00000780ff057424 */ /* 0x000fca00078e00ff */
[----:B----4-:R-:W-:-:S05]  /*0e40*/  LOP3.LUT R4, R4, 0x300, R5, 0xd8, !PT ;  /* 0x0000030004047812 */ /* 0x010fca00078ed805 */
[----:B------:R4:W-:Y:S02]  /*0e50*/  STS [UR14+0x8], R4 ;  /* 0x00000804ff007988 */ /* 0x0009e4000800080e */
.L_x_30:
[----:B------:R-:W-:Y:S05]  /*0e60*/  @P3 BRA `(.L_x_32) ;  /* 0x0000000000283947 */ /* 0x000fea0003800000 */
[----:B----45:R-:W4:Y:S02]  /*0e70*/  LDS R4, [UR14+0x8] ;  /* 0x0000080eff047984 */ /* 0x030f240008000800 */
[----:B----4-:R-:W-:-:S05]  /*0e80*/  LOP3.LUT R4, R4, 0x1800, RZ, 0xb8, !PT ;  /* 0x0000180004047812 */ /* 0x010fca00078eb8ff */
[----:B------:R5:W-:Y:S02]  /*0e90*/  STS [UR14+0x8], R4 ;  /* 0x00000804ff007988 */ /* 0x000be4000800080e */
.L_x_31:
[----:B------:R-:W-:Y:S05]  /*0ea0*/  @P3 BREAK.RELIABLE B2 ;  /* 0x0000000000023942 */ /* 0x000fea0003800100 */
[----:B------:R-:W-:Y:S05]  /*0eb0*/  @P3 BRA `(.L_x_33) ;  /* 0x0000000000243947 */ /* 0x000fea0003800000 */
[----:B----45:R-:W4:Y:S01]  /*0ec0*/  LDS R4, [UR14+0x8] ;  /* 0x0000080eff047984 */ /* 0x030f220008000800 */
[----:B------:R-:W-:-:S05]  /*0ed0*/  IMAD.MOV.U32 R5, RZ, RZ, 0x6000 ;  /* 0x00006000ff057424 */ /* 0x000fca00078e00ff */
[----:B----4-:R-:W-:-:S04]  /*0ee0*/  LOP3.LUT R4, R4, 0x6000, R5, 0xd8, !PT ;  /* 0x0000600004047812 */ /* 0x010fc800078ed805 */
[----:B------:R-:W-:-:S05]  /*0ef0*/  LOP3.LUT R4, R4, 0x400000, RZ, 0xb8, !PT ;  /* 0x0040000004047812 */ /* 0x000fca00078eb8ff */
[----:B------:R4:W-:Y:S02]  /*0f00*/  STS [UR14+0x8], R4 ;  /* 0x00000804ff007988 */ /* 0x0009e4000800080e */
.L_x_32:
[----:B------:R-:W-:Y:S05]  /*0f10*/  BSYNC.RELIABLE B2 ;  /* 0x0000000000027941 */ /* 0x000fea0003800100 */
.L_x_29:
[----:B----45:R-:W4:Y:S02]  /*0f20*/  @!P3 LDS R4, [UR14+0x8] ;  /* 0x0000080eff04b984 */ /* 0x030f240008000800 */
[----:B----4-:R-:W-:-:S05]  /*0f30*/  @!P3 LOP3.LUT R4, R4, 0x8000, RZ, 0xb8, !PT ;  /* 0x000080000404b812 */ /* 0x010fca00078eb8ff */
[----:B------:R4:W-:Y:S02]  /*0f40*/  @!P3 STS [UR14+0x8], R4 ;  /* 0x00000804ff00b988 */ /* 0x0009e4000800080e */
.L_x_33:
[----:B------:R-:W-:Y:S05]  /*0f50*/  BSYNC.RECONVERGENT B3 ;  /* 0x0000000000037941 */ /* 0x000fea0003800200 */
.L_x_28:
[----:B------:R-:W-:Y:S05]  /*0f60*/  WARPSYNC.ALL ;  /* 0x0000000000007948 */ /* 0x000fea0003800000 */
[----:B------:R-:W-:Y:S01]  /*0f70*/  NOP ;  /* 0x0000000000007918 */ /* 0x000fe20000000000 */
[----:B------:R-:W-:-:S04]  /*0f80*/  UIADD3 UR5, UPT, UPT, UR4, 0x80, URZ ;  /* 0x0000008004057890 */ /* 0x000fc8000fffe0ff */
[----:B------:R-:W-:-:S04]  /*0f90*/  UIADD3 UR6, UP0, UPT, UR5, UR16, URZ ;  /* 0x0000001005067290 */ /* 0x000fc8000ff1e0ff */
[----:B------:R-:W-:Y:S01]  /*0fa0*/  ULEA.HI.X.SX32 UR7, UR5, UR17, 0x1, UP0 ;  /* 0x0000001105077291 */ /* 0x000fe200080f0eff */
[----:B------:R-:W-:Y:S11]  /*0fb0*/  @P0 BRA `(.L_x_34) ;  /* 0x0000000000300947 */ /* 0x000ff60003800000 */
[----:B----45:R-:W4:Y:S01]  /*0fc0*/  S2R R4, SR_LANEID ;  /* 0x0000000000047919 */ /* 0x030f220000000000 */
[----:B------:R-:W-:Y:S05]  /*0fd0*/  WARPSYNC.ALL ;  /* 0x0000000000007948 */ /* 0x000fea0003800000 */
[----:B------:R-:W-:Y:S01]  /*0fe0*/  NOP ;  /* 0x0000000000007918 */ /* 0x000fe20000000000 */
[----:B----4-:R-:W-:-:S05]  /*0ff0*/  IMAD.SHL.U32 R6, R4, 0x4, RZ ;  /* 0x0000000404067824 */ /* 0x010fca00078e00ff */
[----:B------:R-:W4:Y:S01]  /*1000*/  LDS R7, [R6+UR14] ;  /* 0x0000000e06077984 */ /* 0x000f220008000800 */
[----:B------:R-:W-:-:S05]  /*1010*/  IADD3 R4, P1, PT, R6, UR6, RZ ;  /* 0x0000000606047c10 */ /* 0x000fca000ff3e0ff */
[----:B------:R-:W-:-:S05]  /*1020*/  IMAD.X R5, RZ, RZ, UR7, P1 ;  /* 0x00000007ff057e24 */ /* 0x000fca00088e06ff */
[----:B----4-:R4:W5:Y:S01]  /*1030*/  ATOMG.E.EXCH.STRONG.GPU PT, RZ, [R4], R7 ;  /* 0x0000000704ff73a8 */ /* 0x01096200041ee100 */
[----:B------:R-:W-:-:S04]  /*1040*/  DEPBAR {5,4,3,2,1,0} ;  /* 0x0000003f0000791a */ /* 0x000fc80000000000 */
[----:B------:R-:W2:Y:S02]  /*1050*/  CCTL.E.C.LDCU.IV.DEEP [UR6] ;  /* 0x0000000006007540 */ /* 0x000ea40009c08000 */
[----:B--2---:R4:W-:Y:S01]  /*1060*/  UTMACCTL.IV [UR6] ;  /* 0x00000000060079b9 */ /* 0x0049e20008000000 */
[----:B------:R-:W-:Y:S01]  /*1070*/  NOP ;  /* 0x0000000000007918 */ /* 0x000fe20000000000 */
.L_x_34:
[----:B------:R-:W-:Y:S05]  /*1080*/  @P0 BRA `(.L_x_35) ;  /* 0x00000000000c0947 */ /* 0x000fea0003800000 */
[----:B------:R0:W-:Y:S01]  /*1090*/  UTMACMDFLUSH ;  /* 0x00000000000079b7 */ /* 0x0001e20000000000 */
[----:B------:R-:W-:Y:S05]  /*10a0*/  @P0 BRA `(.L_x_35) ;  /* 0x0000000000040947 */ /* 0x000fea0003800000 */
[----:B------:R-:W-:-:S04]  /*10b0*/  DEPBAR.LE SB0, 0x0 ;  /* 0x000080000000791a */ /* 0x000fc80000000000 */
.L_x_35:
[----:B------:R-:W-:Y:S05]  /*10c0*/  WARPSYNC.ALL ;  /* 0x0000000000007948 */ /* 0x000fea0003800000 */
[----:B------:R-:W-:Y:S01]  /*10d0*/  NOP ;  /* 0x0000000000007918 */ /* 0x000fe20000000000 */
[----:B-----5:R-:W-:Y:S06]  /*10e0*/  BAR.SYNC.DEFER_BLOCKING 0x0 ;  /* 0x0000000000007b1d */ /* 0x020fec0000010000 */
[----:B------:R-:W-:Y:S02]  /*10f0*/  BSSY.RECONVERGENT B3, `(.L_x_36) ;  /* 0x000000b000037945 */ /* 0x000fe40003800200 */
[----:B------:R-:W-:Y:S06]  /*1100*/  BAR.SYNC.DEFER_BLOCKING 0x0 ;  /* 0x0000000000007b1d */ /* 0x000fec0000010000 */
[----:B------:R5:W-:Y:S01]  /*1110*/  @!P0 STS [R11], RZ ;  /* 0x000000ff0b008388 */ /* 0x000be20000000800 */
[----:B------:R-:W-:Y:S01]  /*1120*/  NOP ;  /* 0x0000000000007918 */ /* 0x000fe20000000000 */
[----:B------:R-:W-:Y:S05]  /*1130*/  @P3 BRA `(.L_x_37) ;  /* 0x0000000000183947 */ /* 0x000fea0003800000 */
[----:B----4-:R-:W4:Y:S01]  /*1140*/  LDS R4, [UR14+0x8] ;  /* 0x0000080eff047984 */ /* 0x010f220008000800 */
[----:B------:R-:W2:Y:S01]  /*1150*/  LDC.64 R6, c[0x0][0x390] ;  /* 0x0000e400ff067b82 */ /* 0x000ea20000000a00 */
[----:B------:R-:W-:Y:S02]  /*1160*/  IMAD.MOV.U32 R5, RZ, RZ, 0x70 ;  /* 0x00000070ff057424 */ /* 0x000fe400078e00ff */
[----:B--2---:R2:W-:Y:S03]  /*1170*/  STS.64 [UR14], R6 ;  /* 0x00000006ff007988 */ /* 0x0045e60008000a0e */
[----:B----4-:R-:W-:-:S05]  /*1180*/  LOP3.LUT R4, R4, 0x10, R5, 0xd8, !PT ;  /* 0x0000001004047812 */ /* 0x010fca00078ed805 */
[----:B------:R2:W-:Y:S02]  /*1190*/  STS [UR14+0x8], R4 ;  /* 0x00000804ff007988 */ /* 0x0005e4000800080e */
.L_x_37:
[----:B----4-:R-:W-:Y:S05]  /*11a0*/  BSYNC.RECONVERGENT B3 ;  /* 0x0000000000037941 */ /* 0x010fea0003800200 */
.L_x_36:
[----:B------:R-:W-:Y:S04]  /*11b0*/  BSSY.RECONVERGENT B4, `(.L_x_38) ;  /* 0x0000011000047945 */ /* 0x000fe80003800200 */
[----:B------:R-:W-:Y:S04]  /*11c0*/  BSSY.RELIABLE B3, `(.L_x_39) ;  /* 0x000000e000037945 */ /* 0x000fe80003800100 */
[----:B------:R-:W-:Y:S05]  /*11d0*/  @P3 BRA `(.L_x_40) ;  /* 0x0000000000243947 */ /* 0x000fea0003800000 */
[----:B--2---:R-:W2:Y:S01]  /*11e0*/  LDS R4, [UR14+0x34] ;  /* 0x0000340eff047984 */ /* 0x004ea20008000800 */
[----:B------:R-:W-:-:S05]  /*11f0*/  IMAD.MOV.U32 R5, RZ, RZ, 0x3f000000 ;  /* 0x3f000000ff057424 */ /* 0x000fca00078e00ff */
[----:B--2---:R-:W-:-:S05]  /*1200*/  LOP3.LUT R4, R4, 0xff000000, R5, 0xb8, !PT ;  /* 0xff00000004047812 */ /* 0x004fca00078eb805 */
[----:B------:R2:W-:Y:S01]  /*1210*/  STS [UR14+0x34], R4 ;  /* 0x00003404ff007988 */ /* 0x0005e2000800080e */
[----:B------:R-:W-:Y:S05]  /*1220*/  @P3 BRA `(.L_x_41) ;  /* 0x00000000001c3947 */ /* 0x000fea0003800000 */
[----:B--2---:R-:W2:Y:S01]  /*1230*/  LDS R4, [UR14+0x38] ;  /* 0x0000380eff047984 */ /* 0x004ea20008000800 */
[----:B------:R-:W-:-:S05]  /*1240*/  IMAD.MOV.U32 R5, RZ, RZ, 0x3f ;  /* 0x0000003fff057424 */ /* 0x000fca00078e00ff */
[----:B--2---:R-:W-:-:S05]  /*1250*/  LOP3.LUT R4, R4, 0xff, R5, 0xb8, !PT ;  /* 0x000000ff04047812 */ /* 0x004fca00078eb805 */
[----:B------:R4:W-:Y:S02]  /*1260*/  STS [UR14+0x38], R4 ;  /* 0x00003804ff007988 */ /* 0x0009e4000800080e */
.L_x_40:
[----:B------:R-:W-:Y:S05]  /*1270*/  @P3 BREAK.RELIABLE B3 ;  /* 0x0000000000033942 */ /* 0x000fea0003800100 */
[----:B------:R-:W-:Y:S05]  /*1280*/  @P3 BRA `(.L_x_42) ;  /* 0x00000000000c3947 */ /* 0x000fea0003800000 */
[----:B------:R2:W-:Y:S02]  /*1290*/  STS [UR14+0x20], R3 ;  /* 0x00002003ff007988 */ /* 0x0005e4000800080e */
.L_x_41:
[----:B------:R-:W-:Y:S05]  /*12a0*/  BSYNC.RELIABLE B3 ;  /* 0x0000000000037941 */ /* 0x000fea0003800100 */
.L_x_39:
[----:B------:R2:W-:Y:S02]  /*12b0*/  @!P3 STS [UR14+0x24], R2 ;  /* 0x00002402ff00b988 */ /* 0x0005e4000800080e */
.L_x_42:
[----:B------:R-:W-:Y:S05]  /*12c0*/  BSYNC.RECONVERGENT B4 ;  /* 0x0000000000047941 */ /* 0x000fea0003800200 */
.L_x_38:
[----:B------:R-:W-:Y:S05]  /*12d0*/  WARPSYNC.ALL ;  /* 0x0000000000007948 */ /* 0x000fea0003800000 */
[----:B------:R-:W-:Y:S01]  /*12e0*/  NOP ;  /* 0x0000000000007918 */ /* 0x000fe20000000000 */
[----:B------:R-:W-:Y:S04]  /*12f0*/  BSSY.RECONVERGENT B4, `(.L_x_43) ;  /* 0x000000e000047945 */ /* 0x000fe80003800200 */
[----:B------:R-:W-:Y:S05]  /*1300*/  @P3 BRA `(.L_x_44) ;  /* 0x0000000000303947 */ /* 0x000fea0003800000 */
[----:B--23--:R-:W2:Y:S01]  /*1310*/  LDS R3, [UR14+0x34] ;  /* 0x0000340eff037984 */ /* 0x00cea20008000800 */
[----:B----4-:R-:W3:Y:S03]  /*1320*/  LDC.64 R4, c[0x0][0x3b8] ;  /* 0x0000ee00ff047b82 */ /* 0x010ee60000000a00 */
[----:B------:R-:W4:Y:S01]  /*1330*/  LDS R2, [UR14+0x1c] ;  /* 0x00001c0eff027984 */ /* 0x000f220008000800 */
[C---:B---3--:R-:W-:Y:S01]  /*1340*/  SHF.L.U64.HI R5, R4.reuse, 0x1, R5 ;  /* 0x0000000104057819 */ /* 0x048fe20000010205 */
[----:B------:R-:W-:-:S03]  /*1350*/  IMAD.SHL.U32 R4, R4, 0x2, RZ ;  /* 0x0000000204047824 */ /* 0x000fc600078e00ff */
[--C-:B------:R-:W-:Y:S02]  /*1360*/  SHF.R.U32.HI R7, RZ, 0x4, R5.reuse ;  /* 0x00000004ff077819 */ /* 0x100fe40000011605 */
[----:B------:R-:W-:-:S05]  /*1370*/  SHF.R.U64 R4, R4, 0x4, R5 ;  /* 0x0000000404047819 */ /* 0x000fca0000001205 */
[----:B------:R3:W-:Y:S01]  /*1380*/  STS [UR14+0xc], R4 ;  /* 0x00000c04ff007988 */ /* 0x0007e2000800080e */
[----:B--2---:R-:W-:Y:S02]  /*1390*/  LOP3.LUT R3, R3, 0x7, RZ, 0xb8, !PT ;  /* 0x0000000703037812 */ /* 0x004fe400078eb8ff */
[----:B----4-:R-:W-:-:S03]  /*13a0*/  LOP3.LUT R2, R2, 0xf, R7, 0xb8, !PT ;  /* 0x0000000f02027812 */ /* 0x010fc600078eb807 */
[----:B------:R3:W-:Y:S04]  /*13b0*/  STS [UR14+0x34], R3 ;  /* 0x00003403ff007988 */ /* 0x0007e8000800080e */
[----:B------:R3:W-:Y:S02]  /*13c0*/  STS [UR14+0x1c], R2 ;  /* 0x00001c02ff007988 */ /* 0x0007e4000800080e */
.L_x_44:
[----:B------:R-:W-:Y:S05]  /*13d0*/  BSYNC.RECONVERGENT B4 ;  /* 0x0000000000047941 */ /* 0x000fea0003800200 */
.L_x_43:
[----:B------:R-:W-:Y:S04]  /*13e0*/  BSSY.RECONVERGENT B5, `(.L_x_45) ;  /* 0x000001a000057945 */ /* 0x000fe80003800200 */
[----:B------:R-:W-:Y:S04]  /*13f0*/  BSSY.RELIABLE B4, `(.L_x_46) ;  /* 0x0000015000047945 */ /* 0x000fe80003800100 */
[----:B------:R-:W-:Y:S05]  /*1400*/  @P3 BRA `(.L_x_47) ;  /* 0x0000000000203947 */ /* 0x000fea0003800000 */
[----:B--23--:R-:W2:Y:S02]  /*1410*/  LDS R2, [UR14+0x34] ;  /* 0x0000340eff027984 */ /* 0x00cea40008000800 */
[----:B--2---:R-:W-:-:S05]  /*1420*/  LOP3.LUT R2, R2, 0x38, RZ, 0xb8, !PT ;  /* 0x0000003802027812 */ /* 0x004fca00078eb8ff */
[----:B------:R2:W-:Y:S01]  /*1430*/  STS [UR14+0x34], R2 ;  /* 0x00003402ff007988 */ /* 0x0005e2000800080e */
[----:B------:R-:W-:Y:S05]  /*1440*/  @P3 BRA `(.L_x_48) ;  /* 0x0000000000203947 */ /* 0x000fea0003800000 */
[----:B--2---:R-:W2:Y:S01]  /*1450*/  LDS R2, [UR14+0x8] ;  /* 0x0000080eff027984 */ /* 0x004ea20008000800 */
[----:B------:R-:W-:-:S05]  /*1460*/  IMAD.MOV.U32 R3, RZ, RZ, 0x780 ;  /* 0x00000780ff037424 */ /* 0x000fca00078e00ff */
[----:B--2---:R-:W-:-:S05]  /*1470*/  LOP3.LUT R2, R2, 0x300, R3, 0xd8, !PT ;  /* 0x0000030002027812 */ /* 0x004fca00078ed803 */
[----:B------:R2:W-:Y:S02]  /*1480*/  STS [UR14+0x8], R2 ;  /* 0x00000802ff007988 */ /* 0x0005e4000800080e */
.L_x_47:
[----:B------:R-:W-:Y:S05]  /*1490*/  @P3 BRA `(.L_x_49) ;  /* 0x0000000000283947 */ /* 0x000fea0003800000 */
[----:B--23--:R-:W2:Y:S02]  /*14a0*/  LDS R2, [UR14+0x8] ;  /* 0x0000080eff027984 */ /* 0x00cea40008000800 */
[----:B--2---:R-:W-:-:S05]  /*14b0*/  LOP3.LUT R2, R2, 0x1800, RZ, 0xb8, !PT ;  /* 0x0000180002027812 */ /* 0x004fca00078eb8ff */
[----:B------:R3:W-:Y:S02]  /*14c0*/  STS [UR14+0x8], R2 ;  /* 0x00000802ff007988 */ /* 0x0007e4000800080e */
.L_x_48:
[----:B------:R-:W-:Y:S05]  /*14d0*/  @P3 BREAK.RELIABLE B4 ;  /* 0x0000000000043942 */ /* 0x000fea0003800100 */
[----:B------:R-:W-:Y:S05]  /*14e0*/  @P3 BRA `(.L_x_50) ;  /* 0x0000000000243947 */ /* 0x000fea0003800000 */
[----:B--23--:R-:W2:Y:S01]  /*14f0*/  LDS R2, [UR14+0x8] ;  /* 0x0000080eff027984 */ /* 0x00cea20008000800 */
[----:B------:R-:W-:-:S05]  /*1500*/  IMAD.MOV.U32 R3, RZ, RZ, 0x6000 ;  /* 0x00006000ff037424 */ /* 0x000fca00078e00ff */
[----:B--2---:R-:W-:-:S04]  /*1510*/  LOP3.LUT R2, R2, 0x6000, R3, 0xd8, !PT ;  /* 0x0000600002027812 */ /* 0x004fc800078ed803 */
[----:B------:R-:W-:-:S05]  /*1520*/  LOP3.LUT R2, R2, 0x400000, RZ, 0xb8, !PT ;  /* 0x0040000002027812 */ /* 0x000fca00078eb8ff */
[----:B------:R2:W-:Y:S02]  /*1530*/  STS [UR14+0x8], R2 ;  /* 0x00000802ff007988 */ /* 0x0005e4000800080e */
.L_x_49:
[----:B------:R-:W-:Y:S05]  /*1540*/  BSYNC.RELIABLE B4 ;  /* 0x0000000000047941 */ /* 0x000fea0003800100 */
.L_x_46:
[----:B--23--:R-:W2:Y:S02]  /*1550*/  @!P3 LDS R2, [UR14+0x8] ;  /* 0x0000080eff02b984 */ /* 0x00cea40008000800 */
[----:B--2---:R-:W-:-:S05]  /*1560*/  @!P3 LOP3.LUT R2, R2, 0x8000, RZ, 0xb8, !PT ;  /* 0x000080000202b812 */ /* 0x004fca00078eb8ff */
[----:B------:R2:W-:Y:S02]  /*1570*/  @!P3 STS [UR14+0x8], R2 ;  /* 0x00000802ff00b988 */ /* 0x0005e4000800080e */
.L_x_50:
[----:B------:R-:W-:Y:S05]  /*1580*/  BSYNC.RECONVERGENT B5 ;  /* 0x0000000000057941 */ /* 0x000fea0003800200 */
.L_x_45:
[----:B------:R-:W-:Y:S05]  /*1590*/  WARPSYNC.ALL ;  /* 0x0000000000007948 */ /* 0x000fea0003800000 */
[----:B------:R-:W-:Y:S01]  /*15a0*/  NOP ;  /* 0x0000000000007918 */ /* 0x000fe20000000000 */
[----:B------:R-:W-:-:S04]  /*15b0*/  UIADD3 UR4, UPT, UPT, UR4, 0x100, URZ ;  /* 0x0000010004047890 */ /* 0x000fc8000fffe0ff */
[----:B------:R-:W-:-:S04]  /*15c0*/  UIADD3 UR16, UP0, UPT, UR4, UR16, URZ ;  /* 0x0000001004107290 */ /* 0x000fc8000ff1e0ff */
[----:B------:R-:W-:Y:S01]  /*15d0*/  ULEA.HI.X.SX32 UR17, UR4, UR17, 0x1, UP0 ;  /* 0x0000001104117291 */ /* 0x000fe200080f0eff */
[----:B------:R-:W-:Y:S11]  /*15e0*/  @P0 BRA `(.L_x_51) ;  /* 0x0000000000300947 */ /* 0x000ff60003800000 */
[----:B--23--:R-:W2:Y:S01]  /*15f0*/  S2R R2, SR_LANEID ;  /* 0x0000000000027919 */ /* 0x00cea20000000000 */
[----:B------:R-:W-:Y:S05]  /*1600*/  WARPSYNC.ALL ;  /* 0x0000000000007948 */ /* 0x000fea0003800000 */
[----:B------:R-:W-:Y:S01]  /*1610*/  NOP ;  /* 0x0000000000007918 */ /* 0x000fe20000000000 */
[----:B--2-4-:R-:W-:-:S05]  /*1620*/  IMAD.SHL.U32 R4, R2, 0x4, RZ ;  /* 0x0000000402047824 */ /* 0x014fca00078e00ff */
[----:B------:R-:W2:Y:S01]  /*1630*/  LDS R5, [R4+UR14] ;  /* 0x0000000e04057984 */ /* 0x000ea20008000800 */
[----:B------:R-:W-:-:S05]  /*1640*/  IADD3 R2, P1, PT, R4, UR16, RZ ;  /* 0x0000001004027c10 */ /* 0x000fca000ff3e0ff */
[----:B------:R-:W-:-:S05]  /*1650*/  IMAD.X R3, RZ, RZ, UR17, P1 ;  /* 0x00000011ff037e24 */ /* 0x000fca00088e06ff */
[----:B--2---:R2:W3:Y:S01]  /*1660*/  ATOMG.E.EXCH.STRONG.GPU PT, RZ, [R2], R5 ;  /* 0x0000000502ff73a8 */ /* 0x0044e200041ee100 */
[----:B------:R-:W-:-:S04]  /*1670*/  DEPBAR {5,4,3,2,1,0} ;  /* 0x0000003f0000791a */ /* 0x000fc80000000000 */
[----:B------:R-:W4:Y:S02]  /*1680*/  CCTL.E.C.LDCU.IV.DEEP [UR16] ;  /* 0x0000000010007540 */ /* 0x000f240009c08000 */
[----:B----4-:R2:W-:Y:S01]  /*1690*/  UTMACCTL.IV [UR16] ;  /* 0x00000000100079b9 */ /* 0x0105e20008000000 */
[----:B------:R-:W-:Y:S01]  /*16a0*/  NOP ;  /* 0x0000000000007918 */ /* 0x000fe20000000000 */
.L_x_51:
[----:B------:R-:W-:Y:S05]  /*16b0*/  @P0 BRA `(.L_x_52) ;  /* 0x00000000000c0947 */ /* 0x000fea0003800000 */
[----:B------:R0:W-:Y:S01]  /*16c0*/  UTMACMDFLUSH ;  /* 0x00000000000079b7 */ /* 0x0001e20000000000 */
[----:B------:R-:W-:Y:S05]  /*16d0*/  @P0 BRA `(.L_x_52) ;  /* 0x0000000000040947 */ /* 0x000fea0003800000 */
[----:B------:R-:W-:-:S04]  /*16e0*/  DEPBAR.LE SB0, 0x0 ;  /* 0x000080000000791a */ /* 0x000fc80000000000 */
.L_x_52:
[----:B------:R-:W-:Y:S05]  /*16f0*/  WARPSYNC.ALL ;  /* 0x0000000000007948 */ /* 0x000fea0003800000 */
[----:B------:R-:W-:Y:S01]  /*1700*/  NOP ;  /* 0x0000000000007918 */ /* 0x000fe20000000000 */
[----:B---3--:R-:W-:Y:S01]  /*1710*/  BAR.SYNC.DEFER_BLOCKING 0x0 ;  /* 0x0000000000007b1d */ /* 0x008fe20000010000 */
[----:B------:R-:W-:Y:S01]  /*1720*/  ISETP.GE.AND P0, PT, R10, 0x1, PT ;  /* 0x000000010a00780c */ /* 0x000fe20003f06270 */
[----:B------:R-:W-:Y:S01]  /*1730*/  USHF.L.U32 UR11, UR11, 0x7, URZ ;  /* 0x000000070b0b7899 */ /* 0x000fe200080006ff */
[----:B--2---:R-:W-:Y:S01]  /*1740*/  SHF.R.U32.HI R2, RZ, 0x5, R0 ;  /* 0x00000005ff027819 */ /* 0x004fe20000011600 */
[----:B------:R-:W-:-:S02]  /*1750*/  USHF.L.U32 UR31, UR31, 0x6, URZ ;  /* 0x000000061f1f7899 */ /* 0x000fc400080006ff */
[----:B------:R-:W-:Y:S01]  /*1760*/  VOTEU.ALL UP0, P3 ;  /* 0x0000000000ff7886 */ /* 0x000fe20001800000 */
[----:B------:R-:W-:Y:S01]  /*1770*/  UMOV UR4, 0x1 ;  /* 0x0000000100047882 */ /* 0x000fe20000000000 */
[----:B------:R-:W-:Y:S01]  /*1780*/  VOTEU.ALL UP1, P3 ;  /* 0x0000000000ff7886 */ /* 0x000fe20001820000 */
[----:B------:R-:W-:Y:S02]  /*1790*/  R2UR UR15, R2 ;  /* 0x00000000020f72ca */ /* 0x000fe400000e0000 */
[----:B------:R-:W-:-:S04]  /*17a0*/  @!UP0 UIADD3 UR8, UPT, UPT, -UR4, 0x100000, URZ ;  /* 0x0010000004088890 */ /* 0x000fc8000fffe1ff */
[----:B------:R-:W-:Y:S02]  /*17b0*/  @!UP0 USHF.L.U32 UR9, UR8, 0xb, URZ ;  /* 0x0000000b08098899 */ /* 0x000fe400080006ff */
[----:B------:R-:W-:Y:S02]  /*17c0*/  @!UP0 USHF.L.U32 UR8, UR8, 0x1, URZ ;  /* 0x0000000108088899 */ /* 0x000fe400080006ff */
[----:B------:R-:W-:-:S04]  /*17d0*/  @!UP0 UIADD3 UR4, UPT, UPT, -UR4, 0x100000, URZ ;  /* 0x0010000004048890 */ /* 0x000fc8000fffe1ff */
[----:B------:R-:W-:Y:S02]  /*17e0*/  @!UP0 USHF.L.U32 UR5, UR4, 0xb, URZ ;  /* 0x0000000b04058899 */ /* 0x000fe400080006ff */
[----:B------:R-:W-:Y:S01]  /*17f0*/  @!UP0 USHF.L.U32 UR4, UR4, 0x1, URZ ;  /* 0x0000000104048899 */ /* 0x000fe200080006ff */
[----:B------:R-:W-:Y:S01]  /*1800*/  VOTEU.ALL UP0, P3 ;  /* 0x0000000000ff7886 */ /* 0x000fe20001800000 */
[----:B------:R-:W2:Y:S04]  /*1810*/  FENCE.VIEW.ASYNC.S ;  /* 0x00000000000073c6 */ /* 0x000ea80000000000 */
[----:B--2---:R2:W3:Y:S06]  /*1820*/  @!UP0 SYNCS.EXCH.64 URZ, [UR14+0xc000], UR8 ;  /* 0x00c000080eff85b2 */ /* 0x0044ec0008000100 */
[----:B------:R2:W4:Y:S01]  /*1830*/  @!UP1 SYNCS.EXCH.64 URZ, [UR14+0xc010], UR4 ;  /* 0x00c010040eff95b2 */ /* 0x0005220008000100 */
[----:B------:R-:W-:Y:S05]  /*1840*/  @!P0 BRA `(.L_x_53) ;  /* 0x0000000800908947 */ /* 0x000fea0003800000 */
[----:B---34-:R-:W-:Y:S01]  /*1850*/  BAR.SYNC.DEFER_BLOCKING 0x0 ;  /* 0x0000000000007b1d */ /* 0x018fe20000010000 */
[----:B------:R-:W-:Y:S01]  /*1860*/  ELECT P1, URZ, PT ;  /* 0x0000000000ff782f */ /* 0x000fe20003820000 */
[----:B------:R-:W-:Y:S01]  /*1870*/  @!P3 IMAD.MOV.U32 R2, RZ, RZ, 0xc000 ;  /* 0x0000c000ff02b424 */ /* 0x000fe200078e00ff */
[----:B--2---:R-:W-:Y:S02]  /*1880*/  ULOP3.LUT UR5, UR15, 0x1, URZ, 0xc0, !UPT ;  /* 0x000000010f057892 */ /* 0x004fe4000f8ec0ff */
[C---:B------:R-:W-:Y:S02]  /*1890*/  ISETP.LT.U32.AND P1, PT, R68.reuse, 0x40, P1 ;  /* 0x000000404400780c */ /* 0x040fe40000f21070 */
[----:B------:R-:W-:Y:S01]  /*18a0*/  ELECT P0, URZ, PT ;  /* 0x0000000000ff782f */ /* 0x000fe20003800000 */
[----:B------:R-:W-:Y:S02]  /*18b0*/  ULEA UR8, UR5, UR14, 0xd ;  /* 0x0000000e05087291 */ /* 0x000fe4000f8e68ff */
[----:B------:R-:W-:Y:S01]  /*18c0*/  USHF.L.U32 UR30, UR5, 0x6, URZ ;  /* 0x00000006051e7899 */ /* 0x000fe200080006ff */
[----:B------:R-:W-:Y:S01]  /*18d0*/  ISETP.LT.U32.AND P0, PT, R68, 0x40, P0 ;  /* 0x000000404400780c */ /* 0x000fe20000701070 */
[----:B------:R-:W-:-:S02]  /*18e0*/  UIADD3 UR4, UPT, UPT, UR14, 0x8000, URZ ;  /* 0x000080000e047890 */ /* 0x000fc4000fffe0ff */
[----:B------:R-:W-:Y:S02]  /*18f0*/  USHF.R.U32.HI UR18, URZ, 0x4, UR14 ;  /* 0x00000004ff127899 */ /* 0x000fe4000801160e */
[----:B------:R-:W-:Y:S02]  /*1900*/  USHF.R.U32.HI UR4, URZ, 0x4, UR4 ;  /* 0x00000004ff047899 */ /* 0x000fe40008011604 */
[----:B------:R-:W-:Y:S01]  /*1910*/  VOTEU.ANY UP1, P1 ;  /* 0x0000000000ff7886 */ /* 0x000fe20000820100 */
[----:B------:R-:W-:Y:S01]  /*1920*/  VOTEU.ANY UP0, P1 ;  /* 0x0000000000ff7886 */ /* 0x000fe20000800100 */
[----:B------:R-:W-:Y:S01]  /*1930*/  UMOV UR10, UR30 ;  /* 0x0000001e000a7c82 */ /* 0x000fe20008000000 */
[----:B------:R-:W-:Y:S02]  /*1940*/  USGXT.U32 UR18, UR18, 0xe ;  /* 0x0000000e1212789a */ /* 0x000fe40008000000 */
[----:B------:R-:W-:Y:S01]  /*1950*/  @UP1 UIADD3 UR28, UPT, UPT, UR8, 0x8000, URZ ;  /* 0x00008000081c1890 */ /* 0x000fe2000fffe0ff */
[----:B------:R2:W-:Y:S01]  /*1960*/  @!P3 SYNCS.ARRIVE.TRANS64 RZ, [UR14+0xc000], R2 ;  /* 0x00c00002ffffb9a7 */ /* 0x0005e2000800000e */
[----:B------:R-:W-:Y:S01]  /*1970*/  @UP1 UIADD3 UR29, UPT, UPT, UR14, 0xc000, URZ ;  /* 0x0000c0000e1d1890 */ /* 0x000fe2000fffe0ff */
[----:B------:R-:W-:Y:S01]  /*1980*/  BAR.SYNC.DEFER_BLOCKING 0x0 ;  /* 0x0000000000007b1d */ /* 0x000fe20000010000 */
[----:B------:R-:W-:-:S02]  /*1990*/  ULEA UR8, UR5, UR8, 0xd ;  /* 0x0000000805087291 */ /* 0x000fc4000f8e68ff */
[----:B------:R-:W-:-:S03]  /*19a0*/  USGXT.U32 UR22, UR4, 0xe ;  /* 0x0000000e0416789a */ /* 0x000fc60008000000 */
[----:B------:R-:W-:Y:S01]  /*19b0*/  VOTEU.ANY UP2, P0 ;  /* 0x0000000000ff7886 */ /* 0x000fe20000040100 */
[----:B------:R-:W-:Y:S01]  /*19c0*/  VOTEU.ANY UP1, P0 ;  /* 0x0000000000ff7886 */ /* 0x000fe20000020100 */
[----:B------:R-:W-:Y:S01]  /*19d0*/  UMOV UR4, URZ ;  /* 0x000000ff00047c82 */ /* 0x000fe20008000000 */
[----:B------:R-:W-:Y:S01]  /*19e0*/  UMOV UR19, 0x40004040 ;  /* 0x4000404000137882 */ /* 0x000fe20000000000 */
[----:B------:R-:W-:Y:S01]  /*19f0*/  UMOV UR23, 0x40004040 ;  /* 0x4000404000177882 */ /* 0x000fe20000000000 */
[----:B------:R-:W-:Y:S01]  /*1a00*/  @UP2 UIADD3 UR9, UPT, UPT, UR14, 0xc000, URZ ;  /* 0x0000c0000e092890 */ /* 0x000fe2000fffe0ff */
[----:B------:R2:W-:Y:S01]  /*1a10*/  @UP0 UTMALDG.2D [UR28], [UR12] ;  /* 0x0000001c0c0005b4 */ /* 0x0005e20008008000 */
[----:B------:R-:W-:-:S04]  /*1a20*/  UIADD3 UR20, UP0, UPT, UR18, 0x2, URZ ;  /* 0x0000000212147890 */ /* 0x000fc8000ff1e0ff */
[----:B------:R-:W-:Y:S02]  /*1a30*/  UIADD3.X UR21, UPT, UPT, UR4, 0x40004040, URZ, UP0, !UPT ;  /* 0x4000404004157890 */ /* 0x000fe400087fe4ff */
[----:B------:R-:W-:Y:S01]  /*1a40*/  UIADD3 UR24, UP0, UPT, UR22, 0x2, URZ ;  /* 0x0000000216187890 */ /* 0x000fe2000ff1e0ff */
[----:B------:R3:W-:Y:S06]  /*1a50*/  MEMBAR.ALL.CTA ;  /* 0x0000000000007992 */ /* 0x0007ec0000008000 */
[----:B---3--:R-:W3:Y:S01]  /*1a60*/  FENCE.VIEW.ASYNC.S ;  /* 0x00000000000073c6 */ /* 0x008ee20000000000 */
[----:B------:R-:W-:-:S02]  /*1a70*/  UIADD3.64 UR32, UPT, UPT, UR20, 0x2, URZ ;  /* 0x0000000214207897 */ /* 0x000fc4000fffe0ff */
[----:B------:R-:W-:Y:S02]  /*1a80*/  UIADD3.X UR25, UPT, UPT, UR4, 0x40004040, URZ, UP0, !UPT ;  /* 0x4000404004197890 */ /* 0x000fe400087fe4ff */
[----:B------:R-:W-:Y:S02]  /*1a90*/  UIADD3.64 UR34, UPT, UPT, UR20, 0x4, URZ ;  /* 0x0000000414227897 */ /* 0x000fe4000fffe0ff */
[----:B------:R-:W-:Y:S02]  /*1aa0*/  UIADD3.64 UR36, UPT, UPT, UR20, 0x3fe, URZ ;  /* 0x000003fe14247897 */ /* 0x000fe4000fffe0ff */
[----:B------:R-:W-:Y:S02]  /*1ab0*/  UIADD3.64 UR38, UPT, UPT, UR20, 0x400, URZ ;  /* 0x0000040014267897 */ /* 0x000fe4000fffe0ff */
[----:B------:R-:W-:Y:S02]  /*1ac0*/  UIADD3.64 UR40, UPT, UPT, UR20, 0x402, URZ ;  /* 0x0000040214287897 */ /* 0x000fe4000fffe0ff */
[----:B------:R-:W-:-:S02]  /*1ad0*/  UIADD3.64 UR42, UPT, UPT, UR20, 0x404, URZ ;  /* 0x00000404142a7897 */ /* 0x000fc4000fffe0ff */
[----:B------:R-:W-:Y:S02]  /*1ae0*/  UIADD3.64 UR44, UPT, UPT, UR24, 0x2, URZ ;  /* 0x00000002182c7897 */ /* 0x000fe4000fffe0ff */
[----:B------:R-:W-:Y:S02]  /*1af0*/  UIADD3.64 UR46, UPT, UPT, UR24, 0x4, URZ ;  /* 0x00000004182e7897 */ /* 0x000fe4000fffe0ff */
[----:B------:R-:W-:Y:S02]  /*1b00*/  UIADD3.64 UR48, UPT, UPT, UR24, 0x1fe, URZ ;  /* 0x000001fe18307897 */ /* 0x000fe4000fffe0ff */
[----:B------:R-:W-:Y:S02]  /*1b10*/  UIADD3.64 UR50, UPT, UPT, UR24, 0x200, URZ ;  /* 0x0000020018327897 */ /* 0x000fe4000fffe0ff */
[----:B------:R-:W-:Y:S01]  /*1b20*/  UIADD3.64 UR52, UPT, UPT, UR24, 0x202, URZ ;  /* 0x0000020218347897 */ /* 0x000fe2000fffe0ff */
[----:B---3--:R-:W-:Y:S01]  /*1b30*/  BAR.SYNC.DEFER_BLOCKING 0x0 ;  /* 0x0000000000007b1d */ /* 0x008fe20000010000 */
[----:B------:R-:W-:-:S02]  /*1b40*/  UIADD3.64 UR54, UPT, UPT, UR24, 0x204, URZ ;  /* 0x0000020418367897 */ /* 0x000fc4000fffe0ff */
[----:B------:R-:W-:-:S03]  /*1b50*/  UISETP.NE.U32.AND UP0, UPT, UR15, URZ, UPT ;  /* 0x000000ff0f00728c */ /* 0x000fc6000bf05070 */
[----:B------:R2:W-:Y:S02]  /*1b60*/  @UP1 UTMALDG.2D [UR8], [UR6] ;  /* 0x00000008060015b4 */ /* 0x0005e40008008000 */
[----:B------:R-:W-:Y:S06]  /*1b70*/  BAR.SYNC.DEFER_BLOCKING 0x0 ;  /* 0x0000000000007b1d */ /* 0x000fec0000010000 */
[----:B------:R-:W3:Y:S02]  /*1b80*/  SYNCS.PHASECHK.TRANS64.TRYWAIT P0, [UR14+0xc000], RZ ;  /* 0x00c000ffff0075a7 */ /* 0x000ee4000800110e */
[----:B--23--:R-:W-:Y:S05]  /*1b90*/  @!P0 BRA `(.L_x_54) ;  /* 0x0000000c00b88947 */ /* 0x00cfea0003800000 */
.L_x_66:
[----:B------:R-:W-:Y:S05]  /*1ba0*/  BRA.U UP0, `(.L_x_55) ;  /* 0x0000000100647547 */ /* 0x000fea000b800000 */
[----:B------:R-:W-:Y:S01]  /*1bb0*/  UMOV UR4, 0x0 ;  /* 0x0000000000047882 */ /* 0x000fe20000000000 */
[----:B------:R-:W-:Y:S01]  /*1bc0*/  UMOV UR5, 0x4200010 ;  /* 0x0420001000057882 */ /* 0x000fe20000000000 */
[----:B------:R-:W-:Y:S01]  /*1bd0*/  UMOV UR8, 0x0 ;  /* 0x0000000000087882 */ /* 0x000fe20000000000 */
[----:B------:R-:W-:Y:S01]  /*1be0*/  UMOV UR9, 0x4200010 ;  /* 0x0420001000097882 */ /* 0x000fe20000000000 */
[----:B------:R-:W-:Y:S01]  /*1bf0*/  UMOV UR28, 0x0 ;  /* 0x00000000001c7882 */ /* 0x000fe20000000000 */
[----:B------:R-:W-:Y:S01]  /*1c00*/  UMOV UR29, 0x4200010 ;  /* 0x04200010001d7882 */ /* 0x000fe20000000000 */
[----:B------:R2:W-:Y:S01]  /*1c10*/  UTCHMMA gdesc[UR22], gdesc[UR18], tmem[UR26], tmem[UR4], idesc[UR5], !UPT ;  /* 0x00ff0412160075ea */ /* 0x0005e2000f80001a */
[----:B------:R-:W-:Y:S01]  /*1c20*/  UMOV UR56, 0x0 ;  /* 0x0000000000387882 */ /* 0x000fe20000000000 */
[----:B------:R-:W-:Y:S01]  /*1c30*/  UMOV UR57, 0x4200010 ;  /* 0x0420001000397882 */ /* 0x000fe20000000000 */
[----:B------:R2:W-:Y:S01]  /*1c40*/  UTCHMMA gdesc[UR24], gdesc[UR20], tmem[UR26], tmem[UR8], idesc[UR9], UPT ;  /* 0x00ff0814180075ea */ /* 0x0005e2000b80001a */
        /* <DEDUP_REMOVED lines=12> */
[----:B------:R2:W-:Y:S01]  /*1d10*/  UTCHMMA gdesc[UR52], gdesc[UR40], tmem[UR26], tmem[UR62], idesc[UR63], UPT ;  /* 0x00ff3e28340075ea */ /* 0x0005e2000b80001a */
[----:B------:R2:W-:Y:S01]  /*1d20*/  UTCHMMA gdesc[UR54], gdesc[UR42], tmem[UR26], tmem[UR64], idesc[UR65], UPT ;  /* 0x00ff402a360075ea */ /* 0x0005e2000b80001a */
[----:B------:R-:W-:Y:S01]  /*1d30*/  NOP ;  /* 0x0000000000007918 */ /* 0x000fe20000000000 */
.L_x_55:
[----:B------:R-:W-:Y:S01]  /*1d40*/  ELECT P0, URZ, PT ;  /* 0x0000000000ff782f */ /* 0x000fe20003800000 */
[----:B--2---:R-:W-:-:S03]  /*1d50*/  UIADD3 UR4, UPT, UPT, UR14, 0xc010, URZ ;  /* 0x0000c0100e047890 */ /* 0x004fc6000fffe0ff */
[----:B------:R-:W-:Y:S01]  /*1d60*/  ISETP.LT.U32.AND P0, PT, R68, 0x20, P0 ;  /* 0x000000204400780c */ /* 0x000fe20000701070 */
[----:B------:R-:W-:-:S12]  /*1d70*/  UMOV UR5, URZ ;  /* 0x000000ff00057c82 */ /* 0x000fd80008000000 */
[----:B------:R-:W-:Y:S01]  /*1d80*/  VOTEU.ANY UP0, P0 ;  /* 0x0000000000ff7886 */ /* 0x000fe20000000100 */
[----:B------:R-:W-:Y:S01]  /*1d90*/  VOTEU.ANY UP1, P0 ;  /* 0x0000000000ff7886 */ /* 0x000fe20000020100 */
[----:B------:R-:W-:-:S03]  /*1da0*/  ISETP.GE.U32.AND P0, PT, R10, 0x81, PT ;  /* 0x000000810a00780c */ /* 0x000fc60003f06070 */
[----:B------:R-:W-:Y:S02]  /*1db0*/  @UP0 UMOV UR8, UR4 ;  /* 0x0000000400080c82 */ /* 0x000fe40008000000 */
[----:B------:R2:W-:Y:S01]  /*1dc0*/  @UP1 UTCBAR [UR8], URZ ;  /* 0x000000ff080013e9 */ /* 0x0005e200080000ff */
[----:B------:R-:W-:Y:S06]  /*1dd0*/  BAR.SYNC.DEFER_BLOCKING 0x0 ;  /* 0x0000000000007b1d */ /* 0x000fec0000010000 */
[----:B------:R-:W3:Y:S02]  /*1de0*/  SYNCS.PHASECHK.TRANS64.TRYWAIT P1, [UR14+0xc010], RZ ;  /* 0x00c010ffff0075a7 */ /* 0x000ee4000802110e */
[----:B--23--:R-:W-:Y:S05]  /*1df0*/  @!P1 BRA `(.L_x_56) ;  /* 0x0000000c002c9947 */ /* 0x00cfea0003800000 */
.L_x_67:
[----:B------:R-:W-:Y:S05]  /*1e00*/  @!P0 BRA `(.L_x_53) ;  /* 0x0000000400208947 */ /* 0x000fea0003800000 */
[----:B------:R-:W-:Y:S01]  /*1e10*/  IMAD.MOV.U32 R2, RZ, RZ, 0x1 ;  /* 0x00000001ff027424 */ /* 0x000fe200078e00ff */
[----:B------:R-:W2:Y:S01]  /*1e20*/  LDCU UR68, c[0x0][0x3a0] ;  /* 0x00007400ff4477ac */ /* 0x000ea20008000800 */
[----:B------:R-:W-:-:S05]  /*1e30*/  UMOV UR27, 0x80 ;  /* 0x00000080001b7882 */ /* 0x000fca0000000000 */
.L_x_60:
[----:B------:R-:W-:Y:S01]  /*1e40*/  BAR.SYNC.DEFER_BLOCKING 0x0 ;  /* 0x0000000000007b1d */ /* 0x000fe20000010000 */
[----:B------:R-:W-:Y:S01]  /*1e50*/  ELECT P1, URZ, PT ;  /* 0x0000000000ff782f */ /* 0x000fe20003820000 */
[----:B------:R-:W-:Y:S01]  /*1e60*/  @!P3 IMAD.MOV.U32 R3, RZ, RZ, 0xc000 ;  /* 0x0000c000ff03b424 */ /* 0x000fe200078e00ff */
[----:B------:R-:W-:Y:S02]  /*1e70*/  ULOP3.LUT UR8, UR15, 0x1, URZ, 0xc0, !UPT ;  /* 0x000000010f087892 */ /* 0x000fe4000f8ec0ff */
[C---:B------:R-:W-:Y:S02]  /*1e80*/  ISETP.LT.U32.AND P1, PT, R68.reuse, 0x40, P1 ;  /* 0x000000404400780c */ /* 0x040fe40000f21070 */
[----:B------:R-:W-:Y:S01]  /*1e90*/  ELECT P0, URZ, PT ;  /* 0x0000000000ff782f */ /* 0x000fe20003800000 */
[----:B------:R-:W-:Y:S02]  /*1ea0*/  ULEA UR9, UR8, UR14, 0xd ;  /* 0x0000000e08097291 */ /* 0x000fe4000f8e68ff */
[----:B------:R-:W-:Y:S01]  /*1eb0*/  ULEA UR30, UR8, UR27, 0x6 ;  /* 0x0000001b081e7291 */ /* 0x000fe2000f8e30ff */
[----:B------:R-:W-:Y:S01]  /*1ec0*/  ISETP.LT.U32.AND P0, PT, R68, 0x40, P0 ;  /* 0x000000404400780c */ /* 0x000fe20000701070 */
[----:B------:R-:W-:-:S05]  /*1ed0*/  ULEA UR8, UR8, UR9, 0xd ;  /* 0x0000000908087291 */ /* 0x000fca000f8e68ff */
[----:B------:R-:W-:Y:S01]  /*1ee0*/  UMOV UR10, UR30 ;  /* 0x0000001e000a7c82 */ /* 0x000fe20008000000 */
[----:B------:R-:W-:-:S05]  /*1ef0*/  VOTEU.ANY UP0, P1 ;  /* 0x0000000000ff7886 */ /* 0x000fca0000800100 */
[----:B------:R-:W-:Y:S01]  /*1f00*/  @UP0 UIADD3 UR28, UPT, UPT, UR9, 0x8000, URZ ;  /* 0x00008000091c0890 */ /* 0x000fe2000fffe0ff */
[----:B------:R3:W-:Y:S01]  /*1f10*/  @!P3 SYNCS.ARRIVE.TRANS64 RZ, [UR14+0xc000], R3 ;  /* 0x00c00003ffffb9a7 */ /* 0x0007e2000800000e */
[----:B------:R-:W-:Y:S01]  /*1f20*/  @UP0 UIADD3 UR29, UPT, UPT, UR14, 0xc000, URZ ;  /* 0x0000c0000e1d0890 */ /* 0x000fe2000fffe0ff */
[----:B------:R-:W-:Y:S01]  /*1f30*/  VOTEU.ANY UP0, P1 ;  /* 0x0000000000ff7886 */ /* 0x000fe20000800100 */
[----:B------:R-:W-:Y:S01]  /*1f40*/  BAR.SYNC.DEFER_BLOCKING 0x0 ;  /* 0x0000000000007b1d */ /* 0x000fe20000010000 */
[----:B---3--:R-:W-:-:S05]  /*1f50*/  IMAD.U32 R3, R2, -0x80000000, RZ ;  /* 0x8000000002037824 */ /* 0x008fca00078e00ff */
[----:B------:R-:W-:-:S05]  /*1f60*/  VOTEU.ANY UP1, P0 ;  /* 0x0000000000ff7886 */ /* 0x000fca0000020100 */
[----:B------:R-:W-:Y:S01]  /*1f70*/  @UP1 UIADD3 UR9, UPT, UPT, UR14, 0xc000, URZ ;  /* 0x0000c0000e091890 */ /* 0x000fe2000fffe0ff */
[----:B------:R-:W-:Y:S01]  /*1f80*/  VOTEU.ANY UP1, P0 ;  /* 0x0000000000ff7886 */ /* 0x000fe20000020100 */
[----:B------:R3:W-:Y:S01]  /*1f90*/  @UP0 UTMALDG.2D [UR28], [UR12] ;  /* 0x0000001c0c0005b4 */ /* 0x0007e20008008000 */
[----:B------:R-:W-:Y:S01]  /*1fa0*/  UISETP.NE.U32.AND UP0, UPT, UR15, URZ, UPT ;  /* 0x000000ff0f00728c */ /* 0x000fe2000bf05070 */
[----:B------:R4:W-:Y:S06]  /*1fb0*/  MEMBAR.ALL.CTA ;  /* 0x0000000000007992 */ /* 0x0009ec0000008000 */
[----:B----4-:R-:W4:Y:S02]  /*1fc0*/  FENCE.VIEW.ASYNC.S ;  /* 0x00000000000073c6 */ /* 0x010f240000000000 */
[----:B----4-:R-:W-:Y:S06]  /*1fd0*/  BAR.SYNC.DEFER_BLOCKING 0x0 ;  /* 0x0000000000007b1d */ /* 0x010fec0000010000 */
[----:B------:R3:W-:Y:S02]  /*1fe0*/  @UP1 UTMALDG.2D [UR8], [UR6] ;  /* 0x00000008060015b4 */ /* 0x0007e40008008000 */
[----:B------:R-:W-:Y:S06]  /*1ff0*/  BAR.SYNC.DEFER_BLOCKING 0x0 ;  /* 0x0000000000007b1d */ /* 0x000fec0000010000 */
[----:B------:R-:W4:Y:S02]  /*2000*/  SYNCS.PHASECHK.TRANS64.TRYWAIT P0, [UR14+0xc000], R3 ;  /* 0x00c00003ff0075a7 */ /* 0x000f24000800110e */
[----:B---34-:R-:W-:Y:S05]  /*2010*/  @!P0 BRA `(.L_x_57) ;  /* 0x0000000800b08947 */ /* 0x018fea0003800000 */
.L_x_68:
[----:B------:R-:W-:Y:S05]  /*2020*/  BRA.U UP0, `(.L_x_58) ;  /* 0x0000000100647547 */ /* 0x000fea000b800000 */
[----:B------:R-:W-:Y:S01]  /*2030*/  UMOV UR8, 0x0 ;  /* 0x0000000000087882 */ /* 0x000fe20000000000 */
[----:B------:R-:W-:Y:S01]  /*2040*/  UMOV UR9, 0x4200010 ;  /* 0x0420001000097882 */ /* 0x000fe20000000000 */
[----:B------:R-:W-:Y:S01]  /*2050*/  UMOV UR28, 0x0 ;  /* 0x00000000001c7882 */ /* 0x000fe20000000000 */
[----:B------:R-:W-:Y:S01]  /*2060*/  UMOV UR29, 0x4200010 ;  /* 0x04200010001d7882 */ /* 0x000fe20000000000 */
        /* <DEDUP_REMOVED lines=21> */
.L_x_58:
[----:B------:R-:W-:-:S04]  /*21c0*/  ELECT P0, URZ, PT ;  /* 0x0000000000ff782f */ /* 0x000fc80003800000 */
[----:B------:R-:W-:-:S13]  /*21d0*/  ISETP.LT.U32.AND P0, PT, R68, 0x20, P0 ;  /* 0x000000204400780c */ /* 0x000fda0000701070 */
[----:B------:R-:W-:Y:S01]  /*21e0*/  VOTEU.ANY UP0, P0 ;  /* 0x0000000000ff7886 */ /* 0x000fe20000000100 */
[----:B------:R-:W-:-:S04]  /*21f0*/  VOTEU.ANY UP1, P0 ;  /* 0x0000000000ff7886 */ /* 0x000fc80000020100 */
[----:B---3--:R-:W-:Y:S02]  /*2200*/  @UP0 UMOV UR8, UR4 ;  /* 0x0000000400080c82 */ /* 0x008fe40008000000 */
[----:B------:R3:W-:Y:S01]  /*2210*/  @UP1 UTCBAR [UR8], URZ ;  /* 0x000000ff080013e9 */ /* 0x0007e200080000ff */
[----:B------:R-:W-:Y:S06]  /*2220*/  BAR.SYNC.DEFER_BLOCKING 0x0 ;  /* 0x0000000000007b1d */ /* 0x000fec0000010000 */
[----:B------:R-:W4:Y:S02]  /*2230*/  SYNCS.PHASECHK.TRANS64.TRYWAIT P0, [UR14+0xc010], R3 ;  /* 0x00c01003ff0075a7 */ /* 0x000f24000800110e */
[----:B---34-:R-:W-:Y:S05]  /*2240*/  @!P0 BRA `(.L_x_59) ;  /* 0x0000000800308947 */ /* 0x018fea0003800000 */
.L_x_69:
[----:B------:R-:W-:Y:S01]  /*2250*/  UIADD3 UR27, UPT, UPT, UR27, 0x80, URZ ;  /* 0x000000801b1b7890 */ /* 0x000fe2000fffe0ff */
[----:B------:R-:W-:-:S03]  /*2260*/  LOP3.LUT R2, R2, 0x1, RZ, 0x3c, !PT ;  /* 0x0000000102027812 */ /* 0x000fc600078e3cff */
[----:B--2---:R-:W-:-:S09]  /*2270*/  UISETP.GE.AND UP0, UPT, UR27, UR68, UPT ;  /* 0x000000441b00728c */ /* 0x004fd2000bf06270 */
[----:B------:R-:W-:Y:S05]  /*2280*/  BRA.U !UP0, `(.L_x_60) ;  /* 0xfffffff908ec7547 */ /* 0x000fea000b83ffff */
.L_x_53:
[----:B---34-:R-:W-:Y:S06]  /*2290*/  BAR.SYNC.DEFER_BLOCKING 0x0 ;  /* 0x0000000000007b1d */ /* 0x018fec0000010000 */
[----:B------:R-:W-:Y:S04]  /*22a0*/  BSSY.RECONVERGENT B5, `(.L_x_61) ;  /* 0x0000004000057945 */ /* 0x000fe80003800200 */
[----:B------:R-:W-:Y:S05]  /*22b0*/  @P3 BRA `(.L_x_62) ;  /* 0x0000000000083947 */ /* 0x000fea0003800000 */
[----:B------:R-:W3:Y:S02]  /*22c0*/  SYNCS.CCTL.IV [UR14+0xc000] ;  /* 0x00c00000ff0079b1 */ /* 0x000ee4000800000e */
[----:B---3--:R-:W3:Y:S02]  /*22d0*/  SYNCS.CCTL.IV [UR14+0xc010] ;  /* 0x00c01000ff0079b1 */ /* 0x008ee4000800000e */
.L_x_62:
[----:B--2---:R-:W-:Y:S05]  /*22e0*/  BSYNC.RECONVERGENT B5 ;  /* 0x0000000000057941 */ /* 0x004fea0003800200 */
.L_x_61:
[----:B------:R-:W-:Y:S01]  /*22f0*/  USHF.L.U32 UR4, UR15, 0x15, URZ ;  /* 0x000000150f047899 */ /* 0x000fe200080006ff */
[C---:B------:R-:W-:Y:S01]  /*2300*/  IMAD.SHL.U32 R4, R0.reuse, 0x80, RZ ;  /* 0x0000008000047824 */ /* 0x040fe200078e00ff */
[----:B------:R-:W-:Y:S01]  /*2310*/  ELECT P0, URZ, PT ;  /* 0x0000000000ff782f */ /* 0x000fe20003800000 */
[C---:B------:R-:W-:Y:S01]  /*2320*/  IMAD.SHL.U32 R2, R0.reuse, 0x40, RZ ;  /* 0x0000004000027824 */ /* 0x040fe200078e00ff */
[----:B------:R-:W-:Y:S01]  /*2330*/  ULOP3.LUT UR4, UR4, 0x600000, URZ, 0xc0, !UPT ;  /* 0x0060000004047892 */ /* 0x000fe2000f8ec0ff */
[----:B------:R-:W-:Y:S01]  /*2340*/  IMAD.SHL.U32 R3, R0, 0x10, RZ ;  /* 0x0000001000037824 */ /* 0x000fe200078e00ff */
[----:B------:R-:W-:Y:S01]  /*2350*/  LOP3.LUT R5, R4, 0x780, RZ, 0xc0, !PT ;  /* 0x0000078004057812 */ /* 0x000fe200078ec0ff */
[----:B------:R-:W-:Y:S01]  /*2360*/  IMAD.SHL.U32 R0, R0, 0x200, RZ ;  /* 0x0000020000007824 */ /* 0x000fe200078e00ff */
[----:B------:R-:W-:Y:S01]  /*2370*/  LOP3.LUT R2, R2, 0x1800, RZ, 0xc0, !PT ;  /* 0x0000180002027812 */ /* 0x000fe200078ec0ff */
[----:B------:R-:W-:Y:S01]  /*2380*/  UIADD3 UR4, UPT, UPT, UR26, UR4, URZ ;  /* 0x000000041a047290 */ /* 0x000fe2000fffe0ff */
[----:B------:R-:W-:Y:S01]  /*2390*/  ISETP.LT.U32.AND P0, PT, R68, 0x40, P0 ;  /* 0x000000404400780c */ /* 0x000fe20000701070 */
[----:B------:R-:W-:Y:S01]  /*23a0*/  ULOP3.LUT UR15, UR15, 0x1, URZ, 0xc0, !UPT ;  /* 0x000000010f0f7892 */ /* 0x000fe2000f8ec0ff */
[----:B------:R-:W-:Y:S01]  /*23b0*/  LOP3.LUT R5, R5, 0x2000, R0, 0xf8, !PT ;  /* 0x0000200005057812 */ /* 0x000fe200078ef800 */
[----:B------:R-:W-:Y:S01]  /*23c0*/  UMOV UR6, UR31 ;  /* 0x0000001f00067c82 */ /* 0x000fe20008000000 */
[----:B------:R-:W-:Y:S01]  /*23d0*/  LOP3.LUT R2, R2, 0x70, R3, 0xf8, !PT ;  /* 0x0000007002027812 */ /* 0x000fe200078ef803 */
[----:B------:R-:W-:-:S03]  /*23e0*/  ULEA UR5, UR15, UR11, 0x6 ;  /* 0x0000000b0f057291 */ /* 0x000fc6000f8e30ff */
[----:B------:R-:W-:Y:S02]  /*23f0*/  LOP3.LUT R0, R5, R2, RZ, 0xfc, !PT ;  /* 0x0000000205007212 */ /* 0x000fe400078efcff */
[----:B-----5:R-:W-:Y:S01]  /*2400*/  LDTM.16dp32bit_t0_t15.x64 R4, tmem[UR4] ;  /* 0x00000004000479ee */ /* 0x020fe20008b00000 */
[----:B------:R-:W2:Y:S01]  /*2410*/  LDTM.16dp32bit_t16_t31.x64 R4, tmem[UR4+0x40] ;  /* 0x00004004000479ee */ /* 0x000ea20008b20000 */
[----:B------:R-:W-:Y:S01]  /*2420*/  NOP ;  /* 0x0000000000007918 */ /* 0x000fe20000000000 */
[C---:B------:R-:W-:Y:S01]  /*2430*/  LOP3.LUT R2, R0.reuse, 0x10, RZ, 0x3c, !PT ;  /* 0x0000001000027812 */ /* 0x040fe200078e3cff */
[----:B------:R-:W-:Y:S01]  /*2440*/  ULEA UR4, UR15, UR14, 0xd ;  /* 0x0000000e0f047291 */ /* 0x000fe2000f8e68ff */
[----:B------:R-:W-:Y:S01]  /*2450*/  LOP3.LUT R3, R0, 0x20, RZ, 0x3c, !PT ;  /* 0x0000002000037812 */ /* 0x000fe200078e3cff */
[----:B--2---:R-:W-:Y:S01]  /*2460*/  VOTEU.ANY UP1, P0 ;  /* 0x0000000000ff7886 */ /* 0x004fe20000020100 */
[----:B------:R-:W-:Y:S01]  /*2470*/  VOTEU.ANY UP0, P0 ;  /* 0x0000000000ff7886 */ /* 0x000fe20000000100 */
[----:B------:R-:W-:-:S02]  /*2480*/  F2FP.F16.F32.PACK_AB R4, R5, R4 ;  /* 0x000000040504723e */ /* 0x000fc400000000ff */
[----:B------:R-:W-:Y:S02]  /*2490*/  F2FP.F16.F32.PACK_AB R5, R7, R6 ;  /* 0x000000060705723e */ /* 0x000fe400000000ff */
[----:B------:R-:W-:Y:S02]  /*24a0*/  F2FP.F16.F32.PACK_AB R12, R13, R12 ;  /* 0x0000000c0d0c723e */ /* 0x000fe400000000ff */
[----:B------:R-:W-:Y:S02]  /*24b0*/  F2FP.F16.F32.PACK_AB R6, R9, R8 ;  /* 0x000000080906723e */ /* 0x000fe400000000ff */
[----:B------:R-:W-:Y:S02]  /*24c0*/  F2FP.F16.F32.PACK_AB R7, R11, R10 ;  /* 0x0000000a0b07723e */ /* 0x000fe400000000ff */
[----:B------:R-:W-:Y:S02]  /*24d0*/  F2FP.F16.F32.PACK_AB R13, R15, R14 ;  /* 0x0000000e0f0d723e */ /* 0x000fe400000000ff */
[----:B------:R-:W-:Y:S01]  /*24e0*/  F2FP.F16.F32.PACK_AB R20, R21, R20 ;  /* 0x000000141514723e */ /* 0x000fe200000000ff */
[----:B---3--:R2:W-:Y:S01]  /*24f0*/  STS.128 [R0+UR14], R4 ;  /* 0x0000000400007988 */ /* 0x0085e20008000c0e */
[----:B------:R-:W-:-:S02]  /*2500*/  F2FP.F16.F32.PACK_AB R14, R17, R16 ;  /* 0x00000010110e723e */ /* 0x000fc400000000ff */
[----:B------:R-:W-:Y:S02]  /*2510*/  F2FP.F16.F32.PACK_AB R15, R19, R18 ;  /* 0x00000012130f723e */ /* 0x000fe400000000ff */
[----:B------:R-:W-:Y:S02]  /*2520*/  F2FP.F16.F32.PACK_AB R21, R23, R22 ;  /* 0x000000161715723e */ /* 0x000fe400000000ff */
[----:B------:R-:W-:Y:S01]  /*2530*/  F2FP.F16.F32.PACK_AB R28, R29, R28 ;  /* 0x0000001c1d1c723e */ /* 0x000fe200000000ff */
[----:B------:R2:W-:Y:S01]  /*2540*/  STS.128 [R2+UR14], R12 ;  /* 0x0000000c02007988 */ /* 0x0005e20008000c0e */
[----:B------:R-:W-:Y:S02]  /*2550*/  F2FP.F16.F32.PACK_AB R22, R25, R24 ;  /* 0x000000181916723e */ /* 0x000fe400000000ff */
[----:B------:R-:W-:Y:S02]  /*2560*/  F2FP.F16.F32.PACK_AB R23, R27, R26 ;  /* 0x0000001a1b17723e */ /* 0x000fe400000000ff */
[----:B------:R-:W-:-:S02]  /*2570*/  F2FP.F16.F32.PACK_AB R29, R31, R30 ;  /* 0x0000001e1f1d723e */ /* 0x000fc400000000ff */
[----:B------:R-:W-:Y:S01]  /*2580*/  F2FP.F16.F32.PACK_AB R36, R37, R36 ;  /* 0x000000242524723e */ /* 0x000fe200000000ff */
[----:B------:R2:W-:Y:S01]  /*2590*/  STS.128 [R3+UR14], R20 ;  /* 0x0000001403007988 */ /* 0x0005e20008000c0e */
[----:B------:R-:W-:Y:S02]  /*25a0*/  F2FP.F16.F32.PACK_AB R30, R33, R32 ;  /* 0x00000020211e723e */ /* 0x000fe400000000ff */
[----:B------:R-:W-:Y:S02]  /*25b0*/  F2FP.F16.F32.PACK_AB R31, R35, R34 ;  /* 0x00000022231f723e */ /* 0x000fe400000000ff */
[----:B------:R-:W-:Y:S02]  /*25c0*/  F2FP.F16.F32.PACK_AB R37, R39, R38 ;  /* 0x000000262725723e */ /* 0x000fe400000000ff */
[----:B------:R-:W-:Y:S02]  /*25d0*/  F2FP.F16.F32.PACK_AB R44, R45, R44 ;  /* 0x0000002c2d2c723e */ /* 0x000fe400000000ff */
[----:B------:R-:W-:-:S02]  /*25e0*/  LOP3.LUT R8, R0, 0x30, RZ, 0x3c, !PT ;  /* 0x0000003000087812 */ /* 0x000fc400078e3cff */
[----:B------:R-:W-:Y:S02]  /*25f0*/  F2FP.F16.F32.PACK_AB R38, R41, R40 ;  /* 0x000000282926723e */ /* 0x000fe400000000ff */
[----:B------:R-:W-:Y:S01]  /*2600*/  F2FP.F16.F32.PACK_AB R39, R43, R42 ;  /* 0x0000002a2b27723e */ /* 0x000fe200000000ff */
[----:B------:R2:W-:Y:S01]  /*2610*/  STS.128 [R8+UR14], R28 ;  /* 0x0000001c08007988 */ /* 0x0005e20008000c0e */
[----:B------:R-:W-:Y:S02]  /*2620*/  F2FP.F16.F32.PACK_AB R45, R47, R46 ;  /* 0x0000002e2f2d723e */ /* 0x000fe400000000ff */
[----:B------:R-:W-:Y:S02]  /*2630*/  F2FP.F16.F32.PACK_AB R52, R53, R52 ;  /* 0x000000343534723e */ /* 0x000fe400000000ff */
[----:B------:R-:W-:Y:S02]  /*2640*/  LOP3.LUT R9, R0, 0x40, RZ, 0x3c, !PT ;  /* 0x0000004000097812 */ /* 0x000fe400078e3cff */
[----:B------:R-:W-:-:S02]  /*2650*/  F2FP.F16.F32.PACK_AB R46, R49, R48 ;  /* 0x00000030312e723e */ /* 0x000fc400000000ff */
[----:B------:R-:W-:Y:S01]  /*2660*/  F2FP.F16.F32.PACK_AB R47, R51, R50 ;  /* 0x00000032332f723e */ /* 0x000fe200000000ff */
[----:B------:R2:W-:Y:S01]  /*2670*/  STS.128 [R9+UR14], R36 ;  /* 0x0000002409007988 */ /* 0x0005e20008000c0e */
[----:B------:R-:W-:Y:S02]  /*2680*/  F2FP.F16.F32.PACK_AB R53, R55, R54 ;  /* 0x000000363735723e */ /* 0x000fe400000000ff */
[----:B------:R-:W-:Y:S02]  /*2690*/  F2FP.F16.F32.PACK_AB R60, R61, R60 ;  /* 0x0000003c3d3c723e */ /* 0x000fe400000000ff */
[----:B------:R-:W-:Y:S02]  /*26a0*/  LOP3.LUT R10, R0, 0x50, RZ, 0x3c, !PT ;  /* 0x00000050000a7812 */ /* 0x000fe400078e3cff */
[----:B------:R-:W-:Y:S02]  /*26b0*/  F2FP.F16.F32.PACK_AB R54, R57, R56 ;  /* 0x000000383936723e */ /* 0x000fe400000000ff */
[----:B------:R-:W-:Y:S01]  /*26c0*/  F2FP.F16.F32.PACK_AB R55, R59, R58 ;  /* 0x0000003a3b37723e */ /* 0x000fe200000000ff */
[----:B------:R2:W-:Y:S01]  /*26d0*/  STS.128 [R10+UR14], R44 ;  /* 0x0000002c0a007988 */ /* 0x0005e20008000c0e */
[----:B------:R-:W-:-:S02]  /*26e0*/  F2FP.F16.F32.PACK_AB R61, R63, R62 ;  /* 0x0000003e3f3d723e */ /* 0x000fc400000000ff */
[C---:B------:R-:W-:Y:S02]  /*26f0*/  LOP3.LUT R11, R0.reuse, 0x60, RZ, 0x3c, !PT ;  /* 0x00000060000b7812 */ /* 0x040fe400078e3cff */
[----:B------:R-:W-:Y:S02]  /*2700*/  F2FP.F16.F32.PACK_AB R62, R65, R64 ;  /* 0x00000040413e723e */ /* 0x000fe400000000ff */
[----:B------:R-:W-:Y:S01]  /*2710*/  F2FP.F16.F32.PACK_AB R63, R67, R66 ;  /* 0x00000042433f723e */ /* 0x000fe200000000ff */
[----:B------:R2:W-:Y:S01]  /*2720*/  STS.128 [R11+UR14], R52 ;  /* 0x000000340b007988 */ /* 0x0005e20008000c0e */
[----:B------:R-:W-:-:S05]  /*2730*/  LOP3.LUT R16, R0, 0x70, RZ, 0x3c, !PT ;  /* 0x0000007000107812 */ /* 0x000fca00078e3cff */
[----:B------:R2:W-:Y:S01]  /*2740*/  STS.128 [R16+UR14], R60 ;  /* 0x0000003c10007988 */ /* 0x0005e20008000c0e */
[----:B------:R3:W-:Y:S06]  /*2750*/  MEMBAR.ALL.CTA ;  /* 0x0000000000007992 */ /* 0x0007ec0000008000 */
[----:B---3--:R-:W3:Y:S02]  /*2760*/  FENCE.VIEW.ASYNC.S ;  /* 0x00000000000073c6 */ /* 0x008ee40000000000 */
[----:B---3--:R-:W-:Y:S06]  /*2770*/  BAR.SYNC.DEFER_BLOCKING 0x0 ;  /* 0x0000000000007b1d */ /* 0x008fec0000010000 */
[----:B------:R2:W-:Y:S01]  /*2780*/  @UP1 UTMASTG.2D [UR4], [UR16] ;  /* 0x00000004100013b5 */ /* 0x0005e20008008000 */
[----:B------:R0:W-:Y:S01]  /*2790*/  UTMACMDFLUSH ;  /* 0x00000000000079b7 */ /* 0x0001e20000000000 */
[----:B------:R-:W-:-:S04]  /*27a0*/  DEPBAR.LE SB0, 0x0 ;  /* 0x000080000000791a */ /* 0x000fc80000000000 */
[----:B------:R-:W-:Y:S08]  /*27b0*/  BAR.SYNC.DEFER_BLOCKING 0x0 ;  /* 0x0000000000007b1d */ /* 0x000ff00000010000 */
[----:B------:R-:W-:Y:S06]  /*27c0*/  BAR.SYNC.DEFER_BLOCKING 0x0 ;  /* 0x0000000000007b1d */ /* 0x000fec0000010000 */
[----:B--2---:R-:W-:Y:S05]  /*27d0*/  @P2 BRA `(.L_x_63) ;  /* 0x0000000000a02947 */ /* 0x004fea0003800000 */
[----:B------:R-:W2:Y:S01]  /*27e0*/  S2UR UR5, SR_CgaCtaId ;  /* 0x00000000000579c3 */ /* 0x000ea20000008800 */
[----:B------:R-:W-:Y:S01]  /*27f0*/  NOP ;  /* 0x0000000000007918 */ /* 0x000fe20000000000 */
[----:B------:R-:W-:Y:S01]  /*2800*/  UMOV UR4, 0x50 ;  /* 0x0000005000047882 */ /* 0x000fe20000000000 */
[----:B------:R-:W-:Y:S02]  /*2810*/  IMAD.U32 R0, RZ, RZ, UR26 ;  /* 0x0000001aff007e24 */ /* 0x000fe4000f8e00ff */
[----:B------:R-:W-:Y:S02]  /*2820*/  IMAD.MOV.U32 R3, RZ, RZ, 0xf ;  /* 0x0000000fff037424 */ /* 0x000fe400078e00ff */
[----:B------:R-:W-:Y:S01]  /*2830*/  IMAD.MOV.U32 R7, RZ, RZ, 0x1 ;  /* 0x00000001ff077424 */ /* 0x000fe200078e00ff */
[----:B------:R-:W-:-:S04]  /*2840*/  LOP3.LUT R0, R0, 0xffff, RZ, 0xc0, !PT ;  /* 0x0000ffff00007812 */ /* 0x000fc800078ec0ff */
[----:B------:R-:W-:-:S05]  /*2850*/  SHF.R.U32.HI R0, RZ, 0x5, R0 ;  /* 0x00000005ff007819 */ /* 0x000fca0000011600 */
[----:B------:R-:W-:Y:S01]  /*2860*/  VIADD R2, R0, 0x10 ;  /* 0x0000001000027836 */ /* 0x000fe20000000000 */
[----:B------:R-:W-:Y:S01]  /*2870*/  SHF.L.U32 R0, R3, R0, RZ ;  /* 0x0000000003007219 */ /* 0x000fe200000006ff */
[----:B--2---:R-:W-:-:S03]  /*2880*/  ULEA UR6, UR5, UR4, 0x18 ;  /* 0x0000000405067291 */ /* 0x004fc6000f8ec0ff */
[----:B------:R-:W-:-:S04]  /*2890*/  SHF.L.U32 R3, R7, R2, RZ ;  /* 0x0000000207037219 */ /* 0x000fc800000006ff */
[----:B------:R-:W-:Y:S02]  /*28a0*/  LOP3.LUT R0, R3, R0, RZ, 0xfc, !PT ;  /* 0x0000000003007212 */ /* 0x000fe400078efcff */
[----:B------:R-:W2:Y:S02]  /*28b0*/  LDS R5, [UR6] ;  /* 0x00000006ff057984 */ /* 0x000ea40008000800 */
[C---:B------:R-:W-:Y:S02]  /*28c0*/  LOP3.LUT R2, R0.reuse, 0xffff, RZ, 0xc0, !PT ;  /* 0x0000ffff00027812 */ /* 0x040fe400078ec0ff */
[----:B--2---:R-:W-:-:S04]  /*28d0*/  LOP3.LUT R3, R0, 0xffff, R5, 0x80, !PT ;  /* 0x0000ffff00037812 */ /* 0x004fc800078e8005 */
[----:B------:R-:W-:-:S13]  /*28e0*/  ISETP.NE.AND P0, PT, R3, R2, PT ;  /* 0x000000020300720c */ /* 0x000fda0003f05270 */
[----:B------:R-:W-:Y:S05]  /*28f0*/  @P0 BRA `(.L_x_64) ;  /* 0x0000000000500947 */ /* 0x000fea0003800000 */
[----:B------:R-:W-:Y:S02]  /*2900*/  SHF.R.U32.HI R5, RZ, 0x10, R5 ;  /* 0x00000010ff057819 */ /* 0x000fe40000011605 */
[----:B------:R-:W-:-:S04]  /*2910*/  SHF.R.U32.HI R2, RZ, 0x10, R0 ;  /* 0x00000010ff027819 */ /* 0x000fc80000011600 */
[----:B------:R-:W-:-:S04]  /*2920*/  LOP3.LUT R5, R5, R2, RZ, 0xc0, !PT ;  /* 0x0000000205057212 */ /* 0x000fc800078ec0ff */
[----:B------:R-:W-:-:S13]  /*2930*/  ISETP.NE.AND P0, PT, R5, R2, PT ;  /* 0x000000020500720c */ /* 0x000fda0003f05270 */
[----:B------:R-:W-:Y:S05]  /*2940*/  @P0 BRA `(.L_x_65) ;  /* 0x0000000000300947 */ /* 0x000fea0003800000 */
[----:B------:R-:W-:Y:S01]  /*2950*/  R2UR UR4, R0 ;  /* 0x00000000000472ca */ /* 0x000fe200000e0000 */
[----:B------:R-:W-:Y:S01]  /*2960*/  VOTEU.ANY UR5, UPT, PT ;  /* 0x0000000000057886 */ /* 0x000fe200038e0100 */
[----:B------:R-:W2:Y:S01]  /*2970*/  S2R R0, SR_LANEID ;  /* 0x0000000000007919 */ /* 0x000ea20000000000 */
[----:B------:R-:W-:-:S10]  /*2980*/  UFLO.U32 UR5, UR5 ;  /* 0x00000005000572bd */ /* 0x000fd400080e0000 */
[----:B------:R-:W-:-:S06]  /*2990*/  ULOP3.LUT UR4, URZ, UR4, URZ, 0x33, !UPT ;  /* 0x00000004ff047292 */ /* 0x000fcc000f8e33ff */
[----:B------:R-:W-:-:S04]  /*29a0*/  IMAD.U32 R2, RZ, RZ, UR4 ;  /* 0x00000004ff027e24 */ /* 0x000fc8000f8e00ff */
[----:B------:R-:W3:Y:S02]  /*29b0*/  REDUX UR7, R2 ;  /* 0x00000000020773c4 */ /* 0x000ee40000000000 */
[----:B------:R4:W-:Y:S01]  /*29c0*/  UTCATOMSWS.AND URZ, UR4 ;  /* 0x0000000400ff79e3 */ /* 0x0009e20008000000 */
[----:B--2---:R-:W-:Y:S01]  /*29d0*/  ISETP.EQ.U32.AND P0, PT, R0, UR5, PT ;  /* 0x0000000500007c0c */ /* 0x004fe2000bf02070 */
[----:B---3--:R-:W-:-:S12]  /*29e0*/  IMAD.U32 R0, RZ, RZ, UR7 ;  /* 0x00000007ff007e24 */ /* 0x008fd8000f8e00ff */
[----:B------:R4:W-:Y:S01]  /*29f0*/  @P0 ATOMS.AND RZ, [UR6], R0 ;  /* 0x00000000ffff098c */ /* 0x0009e2000a800006 */
[----:B------:R-:W-:Y:S05]  /*2a00*/  BRA `(.L_x_63) ;  /* 0x0000000000147947 */ /* 0x000fea0003800000 */
.L_x_65:
[----:B------:R-:W-:-:S07]  /*2a10*/  MOV R2, 0x2a30 ;  /* 0x00002a3000027802 */ /* 0x000fce0000000f00 */
[----:B-1----:R-:W-:Y:S05]  /*2a20*/  CALL.REL.NOINC `($__internal_0_$__cuda_sm10x_tcgen05_guardrail_trap_col_being_dealloced_not_returned_by_alloc) ;  /* 0x0000000000447944 */ /* 0x002fea0003c00000 */
[----:B------:R-:W-:Y:S05]  /*2a30*/  BRA `(.L_x_63) ;  /* 0x0000000000087947 */ /* 0x000fea0003800000 */
.L_x_64:
[----:B------:R-:W-:-:S07]  /*2a40*/  MOV R2, 0x2a60 ;  /* 0x00002a6000027802 */ /* 0x000fce0000000f00 */
[----:B-1----:R-:W-:Y:S05]  /*2a50*/  CALL.REL.NOINC `($__internal_2_$__cuda_sm10x_tcgen05_guardrail_trap_unallocated_columns_being_dealloced) ;  /* 0x0000000000507944 */ /* 0x002fea0003c00000 */
.L_x_63:
[----:B------:R-:W-:Y:S01]  /*2a60*/  NOP ;  /* 0x0000000000007918 */ /* 0x000fe20000000000 */
[----:B----4-:R-:W-:Y:S05]  /*2a70*/  EXIT ;  /* 0x000000000000794d */ /* 0x010fea0003800000 */
.L_x_54:
[----:B------:R-:W2:Y:S02]  /*2a80*/  SYNCS.PHASECHK.TRANS64.TRYWAIT P0, [UR14+0xc000], RZ ;  /* 0x00c000ffff0075a7 */ /* 0x000ea4000800110e */
[----:B--2---:R-:W-:Y:S05]  /*2a90*/  @!P0 BRA `(.L_x_54) ;  /* 0xfffffffc00f88947 */ /* 0x004fea000383ffff */
[----:B------:R-:W-:Y:S05]  /*2aa0*/  BRA `(.L_x_66) ;  /* 0xfffffff0003c7947 */ /* 0x000fea000383ffff */
.L_x_56:
[----:B------:R-:W2:Y:S02]  /*2ab0*/  SYNCS.PHASECHK.TRANS64.TRYWAIT P1, [UR14+0xc010], RZ ;  /* 0x00c010ffff0075a7 */ /* 0x000ea4000802110e */
[----:B--2---:R-:W-:Y:S05]  /*2ac0*/  @!P1 BRA `(.L_x_56) ;  /* 0xfffffffc00f89947 */ /* 0x004fea000383ffff */
[----:B------:R-:W-:Y:S05]  /*2ad0*/  BRA `(.L_x_67) ;  /* 0xfffffff000c87947 */ /* 0x000fea000383ffff */
.L_x_57:
[----:B------:R-:W3:Y:S02]  /*2ae0*/  SYNCS.PHASECHK.TRANS64.TRYWAIT P0, [UR14+0xc000], R3 ;  /* 0x00c00003ff0075a7 */ /* 0x000ee4000800110e */
[----:B---3--:R-:W-:Y:S05]  /*2af0*/  @!P0 BRA `(.L_x_57) ;  /* 0xfffffffc00f88947 */ /* 0x008fea000383ffff */
[----:B------:R-:W-:Y:S05]  /*2b00*/  BRA `(.L_x_68) ;  /* 0xfffffff400447947 */ /* 0x000fea000383ffff */
.L_x_59:
[----:B------:R-:W3:Y:S02]  /*2b10*/  SYNCS.PHASECHK.TRANS64.TRYWAIT P0, [UR14+0xc010], R3 ;  /* 0x00c01003ff0075a7 */ /* 0x000ee4000800110e */
[----:B---3--:R-:W-:Y:S05]  /*2b20*/  @!P0 BRA `(.L_x_59) ;  /* 0xfffffffc00f88947 */ /* 0x008fea000383ffff */
[----:B------:R-:W-:Y:S05]  /*2b30*/  BRA `(.L_x_69) ;  /* 0xfffffff400c47947 */ /* 0x000fea000383ffff */
        .weak           $__internal_0_$__cuda_sm10x_tcgen05_guardrail_trap_col_being_dealloced_not_returned_by_alloc
        .type           $__internal_0_$__cuda_sm10x_tcgen05_guardrail_trap_col_being_dealloced_not_returned_by_alloc,@function
        .size           $__internal_0_$__cuda_sm10x_tcgen05_guardrail_trap_col_being_dealloced_not_returned_by_alloc,($__internal_1_$__cuda_sm10x_tcgen05_guardrail_trap_phase_invalid_during_alloc - $__internal_0_$__cuda_sm10x_tcgen05_guardrail_trap_col_being_dealloced_not_returned_by_alloc)
$__internal_0_$__cuda_sm10x_tcgen05_guardrail_trap_col_being_dealloced_not_returned_by_alloc:
[----:B------:R-:W-:Y:S05]  /*2b40*/  BPT.TRAP 0x1 ;  /* 0x000000040000795c */ /* 0x000fea0000300000 */
[----:B------:R-:W-:-:S04]  /*2b50*/  IMAD.MOV.U32 R3, RZ, RZ, 0x0 ;  /* 0x00000000ff037424 */ /* 0x000fc800078e00ff */
[----:B------:R-:W-:Y:S05]  /*2b60*/  RET.REL.NODEC R2 `(gluon_tcgen05) ;  /* 0xffffffd402247950 */ /* 0x000fea0003c3ffff */
        .weak           $__internal_1_$__cuda_sm10x_tcgen05_guardrail_trap_phase_invalid_during_alloc
        .type           $__internal_1_$__cuda_sm10x_tcgen05_guardrail_trap_phase_invalid_during_alloc,@function
        .size           $__internal_1_$__cuda_sm10x_tcgen05_guardrail_trap_phase_invalid_during_alloc,($__internal_2_$__cuda_sm10x_tcgen05_guardrail_trap_unallocated_columns_being_dealloced - $__internal_1_$__cuda_sm10x_tcgen05_guardrail_trap_phase_invalid_during_alloc)
$__internal_1_$__cuda_sm10x_tcgen05_guardrail_trap_phase_invalid_during_alloc:
[----:B------:R-:W-:Y:S05]  /*2b70*/  BPT.TRAP 0x1 ;  /* 0x000000040000795c */ /* 0x000fea0000300000 */
[----:B------:R-:W-:-:S04]  /*2b80*/  IMAD.MOV.U32 R3, RZ, RZ, 0x0 ;  /* 0x00000000ff037424 */ /* 0x000fc800078e00ff */
[----:B------:R-:W-:Y:S05]  /*2b90*/  RET.REL.NODEC R2 `(gluon_tcgen05) ;  /* 0xffffffd402187950 */ /* 0x000fea0003c3ffff */
        .weak           $__internal_2_$__cuda_sm10x_tcgen05_guardrail_trap_unallocated_columns_being_dealloced
        .type           $__internal_2_$__cuda_sm10x_tcgen05_guardrail_trap_unallocated_columns_being_dealloced,@function
        .size           $__internal_2_$__cuda_sm10x_tcgen05_guardrail_trap_unallocated_columns_being_dealloced,(.L_x_73 - $__internal_2_$__cuda_sm10x_tcgen05_guardrail_trap_unallocated_columns_being_dealloced)
$__internal_2_$__cuda_sm10x_tcgen05_guardrail_trap_unallocated_columns_being_dealloced:
[----:B------:R-:W-:Y:S05]  /*2ba0*/  BPT.TRAP 0x1 ;  /* 0x000000040000795c */ /* 0x000fea0000300000 */
[----:B------:R-:W-:-:S04]  /*2bb0*/  IMAD.MOV.U32 R3, RZ, RZ, 0x0 ;  /* 0x00000000ff037424 */ /* 0x000fc800078e00ff */
[----:B------:R-:W-:Y:S05]  /*2bc0*/  RET.REL.NODEC R2 `(gluon_tcgen05) ;  /* 0xffffffd4020c7950 */ /* 0x000fea0003c3ffff */
.L_x_70:
[----:B------:R-:W-:-:S00]  /*2bd0*/  BRA `(.L_x_70) ;  /* 0xfffffffc00fc7947 */ /* 0x000fc0000383ffff */
[----:B------:R-:W-:-:S00]  /*2be0*/  NOP ;  /* 0x0000000000007918 */ /* 0x000fc00000000000 */
        /* <DEDUP_REMOVED lines=9> */
.L_x_73:


//--------------------- .nv.shared.gluon_tcgen05  --------------------------
	.section	.nv.shared.gluon_tcgen05,"aw",@nobits
	.sectionflags	@""
	.align	16
	.zero		1024


//--------------------- .nv.shared.reserved.0     --------------------------
	.section	.nv.shared.reserved.0,"aw",@nobits
	.align	8
	.weak		__nv_reservedSMEM_offset_0_alias
	.size		__nv_reservedSMEM_offset_0_alias, 0, 64
	.other		__nv_reservedSMEM_offset_0_alias,@"STO_CUDA_RESERVED_SHARED STV_DEFAULT"
__nv_reservedSMEM_offset_0_alias:
	.zero		0
.nv.shared.reserved.0:
	.zero		64
	.weak		__nv_reservedSMEM_allocation_phase
	.type		__nv_reservedSMEM_allocation_phase,@object
	.size		__nv_reservedSMEM_allocation_phase,(.L_0 - __nv_reservedSMEM_allocation_phase)
__nv_reservedSMEM_allocation_phase:
	.zero		1
.L_0:
	.zero		7
	.weak		__nv_reservedSMEM_devtool_atexit_pc
	.type		__nv_reservedSMEM_devtool_atexit_pc,@object
	.size		__nv_reservedSMEM_devtool_atexit_pc,(__nv_reservedSMEM_allocation_mask - __nv_reservedSMEM_devtool_atexit_pc)
__nv_reservedSMEM_devtool_atexit_pc:
	.zero		8
	.weak		__nv_reservedSMEM_allocation_mask
	.type		__nv_reservedSMEM_allocation_mask,@object
	.size		__nv_reservedSMEM_allocation_mask,(.L_2 - __nv_reservedSMEM_allocation_mask)
__nv_reservedSMEM_allocation_mask:
	.zero		4
.L_2:


//--------------------- .nv.constant0.gluon_tcgen05 --------------------------
	.section	.nv.constant0.gluon_tcgen05,"a",@progbits
	.sectionflags	@""
	.align	4
.nv.constant0.gluon_tcgen05:
	.zero		976


//--------------------- SYMBOLS --------------------------

	.type		.nv.reservedSmem.offset0,@object
	.size		.nv.reservedSmem.offset0,0x4
	.type		.nv.reservedSmem.cap,@object
	.size		.nv.reservedSmem.cap,0x4
